//
// Generated by NVIDIA NVVM Compiler
//
// Compiler Build ID: CL-36424714
// Cuda compilation tools, release 13.0, V13.0.88
// Based on NVVM 20.0.0
//

.version 9.0
.target sm_100
.address_size 64

	// .globl	_Z8knotHashPKhiPi

.visible .entry _Z8knotHashPKhiPi(
	.param .u64 .ptr .align 1 _Z8knotHashPKhiPi_param_0,
	.param .u32 _Z8knotHashPKhiPi_param_1,
	.param .u64 .ptr .align 1 _Z8knotHashPKhiPi_param_2
)
{
	.local .align 16 .b8 	__local_depot0[1088];
	.reg .b64 	%SP;
	.reg .b64 	%SPL;
	.reg .pred 	%p<20>;
	.reg .b16 	%rs<157>;
	.reg .b32 	%r<1353>;
	.reg .b64 	%rd<60>;

	mov.u64 	%SPL, __local_depot0;
	ld.param.u64 	%rd6, [_Z8knotHashPKhiPi_param_0];
	ld.param.u32 	%r51, [_Z8knotHashPKhiPi_param_1];
	cvta.to.global.u64 	%rd1, %rd6;
	add.u64 	%rd2, %SPL, 0;
	add.u64 	%rd3, %SPL, 64;
	mov.u32 	%r53, %ctaid.x;
	mov.u32 	%r54, %ntid.x;
	mov.u32 	%r55, %tid.x;
	mad.lo.s32 	%r1, %r53, %r54, %r55;
	setp.lt.s32 	%p1, %r51, 1;
	mov.b32 	%r1340, 0;
	@%p1 bra 	$L__BB0_13;
	and.b32  	%r2, %r51, 15;
	setp.lt.u32 	%p2, %r51, 16;
	mov.b32 	%r1336, 0;
	@%p2 bra 	$L__BB0_4;
	and.b32  	%r1336, %r51, 2147483632;
	mov.b32 	%r1334, 0;
$L__BB0_3:
	.pragma "nounroll";
	cvt.u64.u32 	%rd9, %r1334;
	add.s64 	%rd10, %rd1, %rd9;
	add.s64 	%rd11, %rd2, %rd9;
	add.s32 	%r1334, %r1334, 16;
	ld.global.u8 	%r58, [%rd10+15];
	ld.global.u8 	%r59, [%rd10+14];
	prmt.b32 	%r60, %r59, %r58, 0x3340U;
	ld.global.u8 	%r61, [%rd10+13];
	ld.global.u8 	%r62, [%rd10+12];
	prmt.b32 	%r63, %r62, %r61, 0x3340U;
	prmt.b32 	%r64, %r63, %r60, 0x5410U;
	ld.global.u8 	%r65, [%rd10+11];
	ld.global.u8 	%r66, [%rd10+10];
	prmt.b32 	%r67, %r66, %r65, 0x3340U;
	ld.global.u8 	%r68, [%rd10+9];
	ld.global.u8 	%r69, [%rd10+8];
	prmt.b32 	%r70, %r69, %r68, 0x3340U;
	prmt.b32 	%r71, %r70, %r67, 0x5410U;
	ld.global.u8 	%r72, [%rd10+7];
	ld.global.u8 	%r73, [%rd10+6];
	prmt.b32 	%r74, %r73, %r72, 0x3340U;
	ld.global.u8 	%r75, [%rd10+5];
	ld.global.u8 	%r76, [%rd10+4];
	prmt.b32 	%r77, %r76, %r75, 0x3340U;
	prmt.b32 	%r78, %r77, %r74, 0x5410U;
	ld.global.u8 	%r79, [%rd10+3];
	ld.global.u8 	%r80, [%rd10+2];
	prmt.b32 	%r81, %r80, %r79, 0x3340U;
	ld.global.u8 	%r82, [%rd10+1];
	ld.global.u8 	%r83, [%rd10];
	prmt.b32 	%r84, %r83, %r82, 0x3340U;
	prmt.b32 	%r85, %r84, %r81, 0x5410U;
	st.local.v4.b32 	[%rd11], {%r85, %r78, %r71, %r64};
	setp.ne.s32 	%p3, %r1334, %r1336;
	@%p3 bra 	$L__BB0_3;
$L__BB0_4:
	setp.eq.s32 	%p4, %r2, 0;
	mov.u32 	%r1340, %r51;
	@%p4 bra 	$L__BB0_13;
	and.b32  	%r7, %r51, 7;
	setp.lt.u32 	%p5, %r2, 8;
	@%p5 bra 	$L__BB0_7;
	cvt.u64.u32 	%rd12, %r1336;
	add.s64 	%rd13, %rd1, %rd12;
	ld.global.u8 	%rs1, [%rd13];
	add.s64 	%rd14, %rd2, %rd12;
	st.local.u8 	[%rd14], %rs1;
	ld.global.u8 	%rs2, [%rd13+1];
	st.local.u8 	[%rd14+1], %rs2;
	ld.global.u8 	%rs3, [%rd13+2];
	st.local.u8 	[%rd14+2], %rs3;
	ld.global.u8 	%rs4, [%rd13+3];
	st.local.u8 	[%rd14+3], %rs4;
	ld.global.u8 	%rs5, [%rd13+4];
	st.local.u8 	[%rd14+4], %rs5;
	ld.global.u8 	%rs6, [%rd13+5];
	st.local.u8 	[%rd14+5], %rs6;
	ld.global.u8 	%rs7, [%rd13+6];
	st.local.u8 	[%rd14+6], %rs7;
	ld.global.u8 	%rs8, [%rd13+7];
	st.local.u8 	[%rd14+7], %rs8;
	add.s32 	%r1336, %r1336, 8;
$L__BB0_7:
	setp.eq.s32 	%p6, %r7, 0;
	mov.u32 	%r1340, %r51;
	@%p6 bra 	$L__BB0_13;
	and.b32  	%r10, %r51, 3;
	setp.lt.u32 	%p7, %r7, 4;
	@%p7 bra 	$L__BB0_10;
	cvt.u64.u32 	%rd15, %r1336;
	add.s64 	%rd16, %rd1, %rd15;
	ld.global.u8 	%rs9, [%rd16];
	add.s64 	%rd17, %rd2, %rd15;
	st.local.u8 	[%rd17], %rs9;
	ld.global.u8 	%rs10, [%rd16+1];
	st.local.u8 	[%rd17+1], %rs10;
	ld.global.u8 	%rs11, [%rd16+2];
	st.local.u8 	[%rd17+2], %rs11;
	ld.global.u8 	%rs12, [%rd16+3];
	st.local.u8 	[%rd17+3], %rs12;
	add.s32 	%r1336, %r1336, 4;
$L__BB0_10:
	setp.eq.s32 	%p8, %r10, 0;
	mov.u32 	%r1340, %r51;
	@%p8 bra 	$L__BB0_13;
	mov.b32 	%r1339, 0;
$L__BB0_12:
	.pragma "nounroll";
	cvt.u64.u32 	%rd18, %r1336;
	add.s64 	%rd19, %rd1, %rd18;
	ld.global.u8 	%rs13, [%rd19];
	add.s32 	%r1336, %r1336, 1;
	add.s64 	%rd20, %rd2, %rd18;
	st.local.u8 	[%rd20], %rs13;
	add.s32 	%r1339, %r1339, 1;
	setp.ne.s32 	%p9, %r1339, %r10;
	mov.u32 	%r1340, %r51;
	@%p9 bra 	$L__BB0_12;
$L__BB0_13:
	cvt.u64.u32 	%rd21, %r1340;
	add.s64 	%rd4, %rd2, %rd21;
	mov.b16 	%rs14, 45;
	st.local.u8 	[%rd4], %rs14;
	setp.lt.s32 	%p10, %r1, 100;
	@%p10 bra 	$L__BB0_15;
	mul.hi.u32 	%r87, %r1, 1374389535;
	cvt.u16.u32 	%rs15, %r87;
	shr.u16 	%rs16, %rs15, 5;
	add.s16 	%rs17, %rs16, 48;
	add.s32 	%r1342, %r1340, 2;
	st.local.u8 	[%rd4+1], %rs17;
	bra.uni 	$L__BB0_16;
$L__BB0_15:
	add.s32 	%r1342, %r1340, 1;
	setp.lt.s32 	%p11, %r1, 10;
	@%p11 bra 	$L__BB0_17;
$L__BB0_16:
	mul.hi.u32 	%r88, %r1, 1374389535;
	shr.u32 	%r89, %r88, 5;
	mul.lo.s32 	%r90, %r89, 100;
	sub.s32 	%r91, %r1, %r90;
	cvt.u16.u32 	%rs18, %r91;
	mul.lo.s16 	%rs19, %rs18, 103;
	shr.u16 	%rs20, %rs19, 10;
	or.b16  	%rs21, %rs20, 48;
	add.s32 	%r21, %r1342, 1;
	cvt.u64.u32 	%rd22, %r1342;
	add.s64 	%rd23, %rd2, %rd22;
	st.local.u8 	[%rd23], %rs21;
	mov.u32 	%r1342, %r21;
$L__BB0_17:
	mul.hi.s32 	%r93, %r1, 1717986919;
	shr.u32 	%r94, %r93, 31;
	shr.u32 	%r95, %r93, 2;
	add.s32 	%r96, %r95, %r94;
	mul.lo.s32 	%r97, %r96, 10;
	sub.s32 	%r98, %r1, %r97;
	cvt.u16.u32 	%rs22, %r98;
	add.s16 	%rs23, %rs22, 48;
	cvt.s64.s32 	%rd24, %r1342;
	add.s64 	%rd25, %rd2, %rd24;
	st.local.u8 	[%rd25], %rs23;
	mov.b16 	%rs24, 17;
	st.local.u8 	[%rd25+1], %rs24;
	mov.b16 	%rs25, 31;
	st.local.u8 	[%rd25+2], %rs25;
	mov.b16 	%rs26, 73;
	st.local.u8 	[%rd25+3], %rs26;
	add.s32 	%r99, %r1342, 4;
	mov.b16 	%rs27, 47;
	st.local.u8 	[%rd25+4], %rs27;
	mov.b16 	%rs28, 23;
	st.local.u8 	[%rd25+5], %rs28;
	mov.b32 	%r100, 3;
	mov.b32 	%r101, 2;
	mov.b32 	%r102, 1;
	mov.b32 	%r1346, 0;
	st.local.v4.u32 	[%rd3], {%r1346, %r102, %r101, %r100};
	mov.b32 	%r103, 7;
	mov.b32 	%r104, 6;
	mov.b32 	%r105, 5;
	mov.b32 	%r106, 4;
	st.local.v4.u32 	[%rd3+16], {%r106, %r105, %r104, %r103};
	mov.b32 	%r107, 11;
	mov.b32 	%r108, 10;
	mov.b32 	%r109, 9;
	mov.b32 	%r110, 8;
	st.local.v4.u32 	[%rd3+32], {%r110, %r109, %r108, %r107};
	mov.b32 	%r111, 15;
	mov.b32 	%r112, 14;
	mov.b32 	%r113, 13;
	mov.b32 	%r114, 12;
	st.local.v4.u32 	[%rd3+48], {%r114, %r113, %r112, %r111};
	mov.b32 	%r115, 19;
	mov.b32 	%r116, 18;
	mov.b32 	%r117, 17;
	mov.b32 	%r118, 16;
	st.local.v4.u32 	[%rd3+64], {%r118, %r117, %r116, %r115};
	mov.b32 	%r119, 23;
	mov.b32 	%r120, 22;
	mov.b32 	%r121, 21;
	mov.b32 	%r122, 20;
	st.local.v4.u32 	[%rd3+80], {%r122, %r121, %r120, %r119};
	mov.b32 	%r123, 27;
	mov.b32 	%r124, 26;
	mov.b32 	%r125, 25;
	mov.b32 	%r126, 24;
	st.local.v4.u32 	[%rd3+96], {%r126, %r125, %r124, %r123};
	mov.b32 	%r127, 31;
	mov.b32 	%r128, 30;
	mov.b32 	%r129, 29;
	mov.b32 	%r130, 28;
	st.local.v4.u32 	[%rd3+112], {%r130, %r129, %r128, %r127};
	mov.b32 	%r131, 35;
	mov.b32 	%r132, 34;
	mov.b32 	%r133, 33;
	mov.b32 	%r134, 32;
	st.local.v4.u32 	[%rd3+128], {%r134, %r133, %r132, %r131};
	mov.b32 	%r135, 39;
	mov.b32 	%r136, 38;
	mov.b32 	%r137, 37;
	mov.b32 	%r138, 36;
	st.local.v4.u32 	[%rd3+144], {%r138, %r137, %r136, %r135};
	mov.b32 	%r139, 43;
	mov.b32 	%r140, 42;
	mov.b32 	%r141, 41;
	mov.b32 	%r142, 40;
	st.local.v4.u32 	[%rd3+160], {%r142, %r141, %r140, %r139};
	mov.b32 	%r143, 47;
	mov.b32 	%r144, 46;
	mov.b32 	%r145, 45;
	mov.b32 	%r146, 44;
	st.local.v4.u32 	[%rd3+176], {%r146, %r145, %r144, %r143};
	mov.b32 	%r147, 51;
	mov.b32 	%r148, 50;
	mov.b32 	%r149, 49;
	mov.b32 	%r150, 48;
	st.local.v4.u32 	[%rd3+192], {%r150, %r149, %r148, %r147};
	mov.b32 	%r151, 55;
	mov.b32 	%r152, 54;
	mov.b32 	%r153, 53;
	mov.b32 	%r154, 52;
	st.local.v4.u32 	[%rd3+208], {%r154, %r153, %r152, %r151};
	mov.b32 	%r155, 59;
	mov.b32 	%r156, 58;
	mov.b32 	%r157, 57;
	mov.b32 	%r158, 56;
	st.local.v4.u32 	[%rd3+224], {%r158, %r157, %r156, %r155};
	mov.b32 	%r159, 63;
	mov.b32 	%r160, 62;
	mov.b32 	%r161, 61;
	mov.b32 	%r162, 60;
	st.local.v4.u32 	[%rd3+240], {%r162, %r161, %r160, %r159};
	mov.b32 	%r163, 67;
	mov.b32 	%r164, 66;
	mov.b32 	%r165, 65;
	mov.b32 	%r166, 64;
	st.local.v4.u32 	[%rd3+256], {%r166, %r165, %r164, %r163};
	mov.b32 	%r167, 71;
	mov.b32 	%r168, 70;
	mov.b32 	%r169, 69;
	mov.b32 	%r170, 68;
	st.local.v4.u32 	[%rd3+272], {%r170, %r169, %r168, %r167};
	mov.b32 	%r171, 75;
	mov.b32 	%r172, 74;
	mov.b32 	%r173, 73;
	mov.b32 	%r174, 72;
	st.local.v4.u32 	[%rd3+288], {%r174, %r173, %r172, %r171};
	mov.b32 	%r175, 79;
	mov.b32 	%r176, 78;
	mov.b32 	%r177, 77;
	mov.b32 	%r178, 76;
	st.local.v4.u32 	[%rd3+304], {%r178, %r177, %r176, %r175};
	mov.b32 	%r179, 83;
	mov.b32 	%r180, 82;
	mov.b32 	%r181, 81;
	mov.b32 	%r182, 80;
	st.local.v4.u32 	[%rd3+320], {%r182, %r181, %r180, %r179};
	mov.b32 	%r183, 87;
	mov.b32 	%r184, 86;
	mov.b32 	%r185, 85;
	mov.b32 	%r186, 84;
	st.local.v4.u32 	[%rd3+336], {%r186, %r185, %r184, %r183};
	mov.b32 	%r187, 91;
	mov.b32 	%r188, 90;
	mov.b32 	%r189, 89;
	mov.b32 	%r190, 88;
	st.local.v4.u32 	[%rd3+352], {%r190, %r189, %r188, %r187};
	mov.b32 	%r191, 95;
	mov.b32 	%r192, 94;
	mov.b32 	%r193, 93;
	mov.b32 	%r194, 92;
	st.local.v4.u32 	[%rd3+368], {%r194, %r193, %r192, %r191};
	mov.b32 	%r195, 99;
	mov.b32 	%r196, 98;
	mov.b32 	%r197, 97;
	mov.b32 	%r198, 96;
	st.local.v4.u32 	[%rd3+384], {%r198, %r197, %r196, %r195};
	mov.b32 	%r199, 103;
	mov.b32 	%r200, 102;
	mov.b32 	%r201, 101;
	mov.b32 	%r202, 100;
	st.local.v4.u32 	[%rd3+400], {%r202, %r201, %r200, %r199};
	mov.b32 	%r203, 107;
	mov.b32 	%r204, 106;
	mov.b32 	%r205, 105;
	mov.b32 	%r206, 104;
	st.local.v4.u32 	[%rd3+416], {%r206, %r205, %r204, %r203};
	mov.b32 	%r207, 111;
	mov.b32 	%r208, 110;
	mov.b32 	%r209, 109;
	mov.b32 	%r210, 108;
	st.local.v4.u32 	[%rd3+432], {%r210, %r209, %r208, %r207};
	mov.b32 	%r211, 115;
	mov.b32 	%r212, 114;
	mov.b32 	%r213, 113;
	mov.b32 	%r214, 112;
	st.local.v4.u32 	[%rd3+448], {%r214, %r213, %r212, %r211};
	mov.b32 	%r215, 119;
	mov.b32 	%r216, 118;
	mov.b32 	%r217, 117;
	mov.b32 	%r218, 116;
	st.local.v4.u32 	[%rd3+464], {%r218, %r217, %r216, %r215};
	mov.b32 	%r219, 123;
	mov.b32 	%r220, 122;
	mov.b32 	%r221, 121;
	mov.b32 	%r222, 120;
	st.local.v4.u32 	[%rd3+480], {%r222, %r221, %r220, %r219};
	mov.b32 	%r223, 127;
	mov.b32 	%r224, 126;
	mov.b32 	%r225, 125;
	mov.b32 	%r226, 124;
	st.local.v4.u32 	[%rd3+496], {%r226, %r225, %r224, %r223};
	mov.b32 	%r227, 131;
	mov.b32 	%r228, 130;
	mov.b32 	%r229, 129;
	mov.b32 	%r230, 128;
	st.local.v4.u32 	[%rd3+512], {%r230, %r229, %r228, %r227};
	mov.b32 	%r231, 135;
	mov.b32 	%r232, 134;
	mov.b32 	%r233, 133;
	mov.b32 	%r234, 132;
	st.local.v4.u32 	[%rd3+528], {%r234, %r233, %r232, %r231};
	mov.b32 	%r235, 139;
	mov.b32 	%r236, 138;
	mov.b32 	%r237, 137;
	mov.b32 	%r238, 136;
	st.local.v4.u32 	[%rd3+544], {%r238, %r237, %r236, %r235};
	mov.b32 	%r239, 143;
	mov.b32 	%r240, 142;
	mov.b32 	%r241, 141;
	mov.b32 	%r242, 140;
	st.local.v4.u32 	[%rd3+560], {%r242, %r241, %r240, %r239};
	mov.b32 	%r243, 147;
	mov.b32 	%r244, 146;
	mov.b32 	%r245, 145;
	mov.b32 	%r246, 144;
	st.local.v4.u32 	[%rd3+576], {%r246, %r245, %r244, %r243};
	mov.b32 	%r247, 151;
	mov.b32 	%r248, 150;
	mov.b32 	%r249, 149;
	mov.b32 	%r250, 148;
	st.local.v4.u32 	[%rd3+592], {%r250, %r249, %r248, %r247};
	mov.b32 	%r251, 155;
	mov.b32 	%r252, 154;
	mov.b32 	%r253, 153;
	mov.b32 	%r254, 152;
	st.local.v4.u32 	[%rd3+608], {%r254, %r253, %r252, %r251};
	mov.b32 	%r255, 159;
	mov.b32 	%r256, 158;
	mov.b32 	%r257, 157;
	mov.b32 	%r258, 156;
	st.local.v4.u32 	[%rd3+624], {%r258, %r257, %r256, %r255};
	mov.b32 	%r259, 163;
	mov.b32 	%r260, 162;
	mov.b32 	%r261, 161;
	mov.b32 	%r262, 160;
	st.local.v4.u32 	[%rd3+640], {%r262, %r261, %r260, %r259};
	mov.b32 	%r263, 167;
	mov.b32 	%r264, 166;
	mov.b32 	%r265, 165;
	mov.b32 	%r266, 164;
	st.local.v4.u32 	[%rd3+656], {%r266, %r265, %r264, %r263};
	mov.b32 	%r267, 171;
	mov.b32 	%r268, 170;
	mov.b32 	%r269, 169;
	mov.b32 	%r270, 168;
	st.local.v4.u32 	[%rd3+672], {%r270, %r269, %r268, %r267};
	mov.b32 	%r271, 175;
	mov.b32 	%r272, 174;
	mov.b32 	%r273, 173;
	mov.b32 	%r274, 172;
	st.local.v4.u32 	[%rd3+688], {%r274, %r273, %r272, %r271};
	mov.b32 	%r275, 179;
	mov.b32 	%r276, 178;
	mov.b32 	%r277, 177;
	mov.b32 	%r278, 176;
	st.local.v4.u32 	[%rd3+704], {%r278, %r277, %r276, %r275};
	mov.b32 	%r279, 183;
	mov.b32 	%r280, 182;
	mov.b32 	%r281, 181;
	mov.b32 	%r282, 180;
	st.local.v4.u32 	[%rd3+720], {%r282, %r281, %r280, %r279};
	mov.b32 	%r283, 187;
	mov.b32 	%r284, 186;
	mov.b32 	%r285, 185;
	mov.b32 	%r286, 184;
	st.local.v4.u32 	[%rd3+736], {%r286, %r285, %r284, %r283};
	mov.b32 	%r287, 191;
	mov.b32 	%r288, 190;
	mov.b32 	%r289, 189;
	mov.b32 	%r290, 188;
	st.local.v4.u32 	[%rd3+752], {%r290, %r289, %r288, %r287};
	mov.b32 	%r291, 195;
	mov.b32 	%r292, 194;
	mov.b32 	%r293, 193;
	mov.b32 	%r294, 192;
	st.local.v4.u32 	[%rd3+768], {%r294, %r293, %r292, %r291};
	mov.b32 	%r295, 199;
	mov.b32 	%r296, 198;
	mov.b32 	%r297, 197;
	mov.b32 	%r298, 196;
	st.local.v4.u32 	[%rd3+784], {%r298, %r297, %r296, %r295};
	mov.b32 	%r299, 203;
	mov.b32 	%r300, 202;
	mov.b32 	%r301, 201;
	mov.b32 	%r302, 200;
	st.local.v4.u32 	[%rd3+800], {%r302, %r301, %r300, %r299};
	mov.b32 	%r303, 207;
	mov.b32 	%r304, 206;
	mov.b32 	%r305, 205;
	mov.b32 	%r306, 204;
	st.local.v4.u32 	[%rd3+816], {%r306, %r305, %r304, %r303};
	mov.b32 	%r307, 211;
	mov.b32 	%r308, 210;
	mov.b32 	%r309, 209;
	mov.b32 	%r310, 208;
	st.local.v4.u32 	[%rd3+832], {%r310, %r309, %r308, %r307};
	mov.b32 	%r311, 215;
	mov.b32 	%r312, 214;
	mov.b32 	%r313, 213;
	mov.b32 	%r314, 212;
	st.local.v4.u32 	[%rd3+848], {%r314, %r313, %r312, %r311};
	mov.b32 	%r315, 219;
	mov.b32 	%r316, 218;
	mov.b32 	%r317, 217;
	mov.b32 	%r318, 216;
	st.local.v4.u32 	[%rd3+864], {%r318, %r317, %r316, %r315};
	mov.b32 	%r319, 223;
	mov.b32 	%r320, 222;
	mov.b32 	%r321, 221;
	mov.b32 	%r322, 220;
	st.local.v4.u32 	[%rd3+880], {%r322, %r321, %r320, %r319};
	mov.b32 	%r323, 227;
	mov.b32 	%r324, 226;
	mov.b32 	%r325, 225;
	mov.b32 	%r326, 224;
	st.local.v4.u32 	[%rd3+896], {%r326, %r325, %r324, %r323};
	mov.b32 	%r327, 231;
	mov.b32 	%r328, 230;
	mov.b32 	%r329, 229;
	mov.b32 	%r330, 228;
	st.local.v4.u32 	[%rd3+912], {%r330, %r329, %r328, %r327};
	mov.b32 	%r331, 235;
	mov.b32 	%r332, 234;
	mov.b32 	%r333, 233;
	mov.b32 	%r334, 232;
	st.local.v4.u32 	[%rd3+928], {%r334, %r333, %r332, %r331};
	mov.b32 	%r335, 239;
	mov.b32 	%r336, 238;
	mov.b32 	%r337, 237;
	mov.b32 	%r338, 236;
	st.local.v4.u32 	[%rd3+944], {%r338, %r337, %r336, %r335};
	mov.b32 	%r339, 243;
	mov.b32 	%r340, 242;
	mov.b32 	%r341, 241;
	mov.b32 	%r342, 240;
	st.local.v4.u32 	[%rd3+960], {%r342, %r341, %r340, %r339};
	mov.b32 	%r343, 247;
	mov.b32 	%r344, 246;
	mov.b32 	%r345, 245;
	mov.b32 	%r346, 244;
	st.local.v4.u32 	[%rd3+976], {%r346, %r345, %r344, %r343};
	mov.b32 	%r347, 251;
	mov.b32 	%r348, 250;
	mov.b32 	%r349, 249;
	mov.b32 	%r350, 248;
	st.local.v4.u32 	[%rd3+992], {%r350, %r349, %r348, %r347};
	mov.b32 	%r351, 255;
	mov.b32 	%r352, 254;
	mov.b32 	%r353, 253;
	mov.b32 	%r354, 252;
	st.local.v4.u32 	[%rd3+1008], {%r354, %r353, %r352, %r351};
	max.s32 	%r355, %r99, -1;
	add.s32 	%r23, %r355, 1;
	mov.u32 	%r1347, %r1346;
	mov.u32 	%r1345, %r1346;
$L__BB0_18:
	mov.b32 	%r1348, 0;
$L__BB0_19:
	mov.u32 	%r29, %r1348;
	cvt.u64.u32 	%rd26, %r29;
	add.s64 	%rd27, %rd2, %rd26;
	ld.local.u8 	%r30, [%rd27];
	setp.lt.u32 	%p12, %r30, 2;
	shr.u32 	%r31, %r30, 1;
	@%p12 bra 	$L__BB0_27;
	add.s32 	%r32, %r1346, %r30;
	add.s32 	%r358, %r31, -1;
	and.b32  	%r33, %r31, 3;
	setp.lt.u32 	%p13, %r358, 3;
	mov.b32 	%r1352, 0;
	@%p13 bra 	$L__BB0_23;
	and.b32  	%r1352, %r31, 124;
	add.s32 	%r1351, %r32, -2;
	and.b32  	%r361, %r31, 124;
	neg.s32 	%r1350, %r361;
	add.s32 	%r1349, %r1346, 3;
$L__BB0_22:
	add.s32 	%r362, %r1349, -2;
	add.s32 	%r363, %r1349, -3;
	shr.s32 	%r364, %r363, 31;
	shr.u32 	%r365, %r364, 24;
	add.s32 	%r366, %r363, %r365;
	and.b32  	%r367, %r366, -256;
	sub.s32 	%r368, %r363, %r367;
	add.s32 	%r369, %r1351, 1;
	shr.s32 	%r370, %r369, 31;
	shr.u32 	%r371, %r370, 24;
	add.s32 	%r372, %r369, %r371;
	and.b32  	%r373, %r372, -256;
	sub.s32 	%r374, %r369, %r373;
	mul.wide.s32 	%rd28, %r368, 4;
	add.s64 	%rd29, %rd3, %rd28;
	ld.local.u8 	%r375, [%rd29];
	mul.wide.s32 	%rd30, %r374, 4;
	add.s64 	%rd31, %rd3, %rd30;
	ld.local.u32 	%r376, [%rd31];
	st.local.u32 	[%rd29], %r376;
	st.local.u32 	[%rd31], %r375;
	shr.s32 	%r377, %r362, 31;
	shr.u32 	%r378, %r377, 24;
	add.s32 	%r379, %r362, %r378;
	and.b32  	%r380, %r379, -256;
	sub.s32 	%r381, %r362, %r380;
	add.s32 	%r382, %r1351, -2;
	shr.s32 	%r383, %r1351, 31;
	shr.u32 	%r384, %r383, 24;
	add.s32 	%r385, %r1351, %r384;
	and.b32  	%r386, %r385, -256;
	sub.s32 	%r387, %r1351, %r386;
	mul.wide.s32 	%rd32, %r381, 4;
	add.s64 	%rd33, %rd3, %rd32;
	ld.local.u8 	%r388, [%rd33];
	mul.wide.s32 	%rd34, %r387, 4;
	add.s64 	%rd35, %rd3, %rd34;
	ld.local.u32 	%r389, [%rd35];
	st.local.u32 	[%rd33], %r389;
	st.local.u32 	[%rd35], %r388;
	add.s32 	%r390, %r1349, -1;
	shr.s32 	%r391, %r390, 31;
	shr.u32 	%r392, %r391, 24;
	add.s32 	%r393, %r390, %r392;
	and.b32  	%r394, %r393, -256;
	sub.s32 	%r395, %r390, %r394;
	add.s32 	%r396, %r1351, -1;
	shr.s32 	%r397, %r396, 31;
	shr.u32 	%r398, %r397, 24;
	add.s32 	%r399, %r396, %r398;
	and.b32  	%r400, %r399, -256;
	sub.s32 	%r401, %r396, %r400;
	mul.wide.s32 	%rd36, %r395, 4;
	add.s64 	%rd37, %rd3, %rd36;
	ld.local.u8 	%r402, [%rd37];
	mul.wide.s32 	%rd38, %r401, 4;
	add.s64 	%rd39, %rd3, %rd38;
	ld.local.u32 	%r403, [%rd39];
	st.local.u32 	[%rd37], %r403;
	st.local.u32 	[%rd39], %r402;
	shr.s32 	%r404, %r1349, 31;
	shr.u32 	%r405, %r404, 24;
	add.s32 	%r406, %r1349, %r405;
	and.b32  	%r407, %r406, -256;
	sub.s32 	%r408, %r1349, %r407;
	shr.s32 	%r409, %r382, 31;
	shr.u32 	%r410, %r409, 24;
	add.s32 	%r411, %r382, %r410;
	and.b32  	%r412, %r411, -256;
	sub.s32 	%r413, %r382, %r412;
	mul.wide.s32 	%rd40, %r408, 4;
	add.s64 	%rd41, %rd3, %rd40;
	ld.local.u8 	%r414, [%rd41];
	mul.wide.s32 	%rd42, %r413, 4;
	add.s64 	%rd43, %rd3, %rd42;
	ld.local.u32 	%r415, [%rd43];
	st.local.u32 	[%rd41], %r415;
	st.local.u32 	[%rd43], %r414;
	add.s32 	%r1351, %r1351, -4;
	add.s32 	%r1350, %r1350, 4;
	add.s32 	%r1349, %r1349, 4;
	setp.ne.s32 	%p14, %r1350, 0;
	@%p14 bra 	$L__BB0_22;
$L__BB0_23:
	setp.eq.s32 	%p15, %r33, 0;
	@%p15 bra 	$L__BB0_27;
	add.s32 	%r45, %r1352, %r1346;
	shr.s32 	%r416, %r45, 31;
	shr.u32 	%r417, %r416, 24;
	add.s32 	%r418, %r45, %r417;
	and.b32  	%r419, %r418, -256;
	sub.s32 	%r420, %r45, %r419;
	not.b32 	%r421, %r1352;
	add.s32 	%r422, %r32, %r421;
	shr.s32 	%r423, %r422, 31;
	shr.u32 	%r424, %r423, 24;
	add.s32 	%r425, %r422, %r424;
	and.b32  	%r426, %r425, -256;
	sub.s32 	%r427, %r422, %r426;
	mul.wide.s32 	%rd44, %r420, 4;
	add.s64 	%rd45, %rd3, %rd44;
	ld.local.u8 	%r428, [%rd45];
	mul.wide.s32 	%rd46, %r427, 4;
	add.s64 	%rd47, %rd3, %rd46;
	ld.local.u32 	%r429, [%rd47];
	st.local.u32 	[%rd45], %r429;
	st.local.u32 	[%rd47], %r428;
	setp.eq.s32 	%p16, %r33, 1;
	@%p16 bra 	$L__BB0_27;
	add.s32 	%r430, %r45, 1;
	shr.s32 	%r431, %r430, 31;
	shr.u32 	%r432, %r431, 24;
	add.s32 	%r433, %r430, %r432;
	and.b32  	%r434, %r433, -256;
	sub.s32 	%r435, %r430, %r434;
	sub.s32 	%r46, %r32, %r1352;
	add.s32 	%r436, %r46, -2;
	shr.s32 	%r437, %r436, 31;
	shr.u32 	%r438, %r437, 24;
	add.s32 	%r439, %r436, %r438;
	and.b32  	%r440, %r439, -256;
	sub.s32 	%r441, %r436, %r440;
	mul.wide.s32 	%rd48, %r435, 4;
	add.s64 	%rd49, %rd3, %rd48;
	ld.local.u8 	%r442, [%rd49];
	mul.wide.s32 	%rd50, %r441, 4;
	add.s64 	%rd51, %rd3, %rd50;
	ld.local.u32 	%r443, [%rd51];
	st.local.u32 	[%rd49], %r443;
	st.local.u32 	[%rd51], %r442;
	setp.eq.s32 	%p17, %r33, 2;
	@%p17 bra 	$L__BB0_27;
	add.s32 	%r444, %r45, 2;
	shr.s32 	%r445, %r444, 31;
	shr.u32 	%r446, %r445, 24;
	add.s32 	%r447, %r444, %r446;
	and.b32  	%r448, %r447, -256;
	sub.s32 	%r449, %r444, %r448;
	add.s32 	%r450, %r46, -3;
	shr.s32 	%r451, %r450, 31;
	shr.u32 	%r452, %r451, 24;
	add.s32 	%r453, %r450, %r452;
	and.b32  	%r454, %r453, -256;
	sub.s32 	%r455, %r450, %r454;
	mul.wide.s32 	%rd52, %r449, 4;
	add.s64 	%rd53, %rd3, %rd52;
	ld.local.u8 	%r456, [%rd53];
	mul.wide.s32 	%rd54, %r455, 4;
	add.s64 	%rd55, %rd3, %rd54;
	ld.local.u32 	%r457, [%rd55];
	st.local.u32 	[%rd53], %r457;
	st.local.u32 	[%rd55], %r456;
$L__BB0_27:
	add.s32 	%r458, %r1346, %r1347;
	add.s32 	%r459, %r458, %r30;
	shr.s32 	%r460, %r459, 31;
	shr.u32 	%r461, %r460, 24;
	add.s32 	%r462, %r459, %r461;
	and.b32  	%r463, %r462, -256;
	sub.s32 	%r1346, %r459, %r463;
	add.s32 	%r464, %r1347, 1;
	shr.s32 	%r465, %r464, 31;
	shr.u32 	%r466, %r465, 24;
	add.s32 	%r467, %r464, %r466;
	and.b32  	%r468, %r467, -256;
	sub.s32 	%r1347, %r464, %r468;
	add.s32 	%r1348, %r29, 1;
	setp.ne.s32 	%p18, %r29, %r23;
	@%p18 bra 	$L__BB0_19;
	add.s32 	%r1345, %r1345, 1;
	setp.ne.s32 	%p19, %r1345, 64;
	@%p19 bra 	$L__BB0_18;
	ld.param.u64 	%rd59, [_Z8knotHashPKhiPi_param_2];
	cvta.to.global.u64 	%rd56, %rd59;
	ld.local.v4.u32 	{%r469, %r470, %r471, %r472}, [%rd3];
	xor.b32  	%r473, %r469, %r470;
	xor.b32  	%r474, %r473, %r471;
	xor.b32  	%r475, %r474, %r472;
	ld.local.v4.u32 	{%r476, %r477, %r478, %r479}, [%rd3+16];
	xor.b32  	%r480, %r475, %r476;
	xor.b32  	%r481, %r480, %r477;
	xor.b32  	%r482, %r481, %r478;
	xor.b32  	%r483, %r482, %r479;
	ld.local.v4.u32 	{%r484, %r485, %r486, %r487}, [%rd3+32];
	xor.b32  	%r488, %r483, %r484;
	xor.b32  	%r489, %r488, %r485;
	xor.b32  	%r490, %r489, %r486;
	xor.b32  	%r491, %r490, %r487;
	ld.local.v4.u32 	{%r492, %r493, %r494, %r495}, [%rd3+48];
	xor.b32  	%r496, %r491, %r492;
	xor.b32  	%r497, %r496, %r493;
	xor.b32  	%r498, %r497, %r494;
	xor.b32  	%r499, %r498, %r495;
	cvt.u16.u32 	%rs29, %r499;
	ld.local.v4.u32 	{%r500, %r501, %r502, %r503}, [%rd3+64];
	xor.b32  	%r504, %r500, %r501;
	xor.b32  	%r505, %r504, %r502;
	xor.b32  	%r506, %r505, %r503;
	ld.local.v4.u32 	{%r507, %r508, %r509, %r510}, [%rd3+80];
	xor.b32  	%r511, %r506, %r507;
	xor.b32  	%r512, %r511, %r508;
	xor.b32  	%r513, %r512, %r509;
	xor.b32  	%r514, %r513, %r510;
	ld.local.v4.u32 	{%r515, %r516, %r517, %r518}, [%rd3+96];
	xor.b32  	%r519, %r514, %r515;
	xor.b32  	%r520, %r519, %r516;
	xor.b32  	%r521, %r520, %r517;
	xor.b32  	%r522, %r521, %r518;
	ld.local.v4.u32 	{%r523, %r524, %r525, %r526}, [%rd3+112];
	xor.b32  	%r527, %r522, %r523;
	xor.b32  	%r528, %r527, %r524;
	xor.b32  	%r529, %r528, %r525;
	xor.b32  	%r530, %r529, %r526;
	cvt.u16.u32 	%rs30, %r530;
	ld.local.v4.u32 	{%r531, %r532, %r533, %r534}, [%rd3+128];
	xor.b32  	%r535, %r531, %r532;
	xor.b32  	%r536, %r535, %r533;
	xor.b32  	%r537, %r536, %r534;
	ld.local.v4.u32 	{%r538, %r539, %r540, %r541}, [%rd3+144];
	xor.b32  	%r542, %r537, %r538;
	xor.b32  	%r543, %r542, %r539;
	xor.b32  	%r544, %r543, %r540;
	xor.b32  	%r545, %r544, %r541;
	ld.local.v4.u32 	{%r546, %r547, %r548, %r549}, [%rd3+160];
	xor.b32  	%r550, %r545, %r546;
	xor.b32  	%r551, %r550, %r547;
	xor.b32  	%r552, %r551, %r548;
	xor.b32  	%r553, %r552, %r549;
	ld.local.v4.u32 	{%r554, %r555, %r556, %r557}, [%rd3+176];
	xor.b32  	%r558, %r553, %r554;
	xor.b32  	%r559, %r558, %r555;
	xor.b32  	%r560, %r559, %r556;
	xor.b32  	%r561, %r560, %r557;
	cvt.u16.u32 	%rs31, %r561;
	ld.local.v4.u32 	{%r562, %r563, %r564, %r565}, [%rd3+192];
	xor.b32  	%r566, %r562, %r563;
	xor.b32  	%r567, %r566, %r564;
	xor.b32  	%r568, %r567, %r565;
	ld.local.v4.u32 	{%r569, %r570, %r571, %r572}, [%rd3+208];
	xor.b32  	%r573, %r568, %r569;
	xor.b32  	%r574, %r573, %r570;
	xor.b32  	%r575, %r574, %r571;
	xor.b32  	%r576, %r575, %r572;
	ld.local.v4.u32 	{%r577, %r578, %r579, %r580}, [%rd3+224];
	xor.b32  	%r581, %r576, %r577;
	xor.b32  	%r582, %r581, %r578;
	xor.b32  	%r583, %r582, %r579;
	xor.b32  	%r584, %r583, %r580;
	ld.local.v4.u32 	{%r585, %r586, %r587, %r588}, [%rd3+240];
	xor.b32  	%r589, %r584, %r585;
	xor.b32  	%r590, %r589, %r586;
	xor.b32  	%r591, %r590, %r587;
	xor.b32  	%r592, %r591, %r588;
	cvt.u16.u32 	%rs32, %r592;
	ld.local.v4.u32 	{%r593, %r594, %r595, %r596}, [%rd3+256];
	xor.b32  	%r597, %r593, %r594;
	xor.b32  	%r598, %r597, %r595;
	xor.b32  	%r599, %r598, %r596;
	ld.local.v4.u32 	{%r600, %r601, %r602, %r603}, [%rd3+272];
	xor.b32  	%r604, %r599, %r600;
	xor.b32  	%r605, %r604, %r601;
	xor.b32  	%r606, %r605, %r602;
	xor.b32  	%r607, %r606, %r603;
	ld.local.v4.u32 	{%r608, %r609, %r610, %r611}, [%rd3+288];
	xor.b32  	%r612, %r607, %r608;
	xor.b32  	%r613, %r612, %r609;
	xor.b32  	%r614, %r613, %r610;
	xor.b32  	%r615, %r614, %r611;
	ld.local.v4.u32 	{%r616, %r617, %r618, %r619}, [%rd3+304];
	xor.b32  	%r620, %r615, %r616;
	xor.b32  	%r621, %r620, %r617;
	xor.b32  	%r622, %r621, %r618;
	xor.b32  	%r623, %r622, %r619;
	cvt.u16.u32 	%rs33, %r623;
	ld.local.v4.u32 	{%r624, %r625, %r626, %r627}, [%rd3+320];
	xor.b32  	%r628, %r624, %r625;
	xor.b32  	%r629, %r628, %r626;
	xor.b32  	%r630, %r629, %r627;
	ld.local.v4.u32 	{%r631, %r632, %r633, %r634}, [%rd3+336];
	xor.b32  	%r635, %r630, %r631;
	xor.b32  	%r636, %r635, %r632;
	xor.b32  	%r637, %r636, %r633;
	xor.b32  	%r638, %r637, %r634;
	ld.local.v4.u32 	{%r639, %r640, %r641, %r642}, [%rd3+352];
	xor.b32  	%r643, %r638, %r639;
	xor.b32  	%r644, %r643, %r640;
	xor.b32  	%r645, %r644, %r641;
	xor.b32  	%r646, %r645, %r642;
	ld.local.v4.u32 	{%r647, %r648, %r649, %r650}, [%rd3+368];
	xor.b32  	%r651, %r646, %r647;
	xor.b32  	%r652, %r651, %r648;
	xor.b32  	%r653, %r652, %r649;
	xor.b32  	%r654, %r653, %r650;
	cvt.u16.u32 	%rs34, %r654;
	ld.local.v4.u32 	{%r655, %r656, %r657, %r658}, [%rd3+384];
	xor.b32  	%r659, %r655, %r656;
	xor.b32  	%r660, %r659, %r657;
	xor.b32  	%r661, %r660, %r658;
	ld.local.v4.u32 	{%r662, %r663, %r664, %r665}, [%rd3+400];
	xor.b32  	%r666, %r661, %r662;
	xor.b32  	%r667, %r666, %r663;
	xor.b32  	%r668, %r667, %r664;
	xor.b32  	%r669, %r668, %r665;
	ld.local.v4.u32 	{%r670, %r671, %r672, %r673}, [%rd3+416];
	xor.b32  	%r674, %r669, %r670;
	xor.b32  	%r675, %r674, %r671;
	xor.b32  	%r676, %r675, %r672;
	xor.b32  	%r677, %r676, %r673;
	ld.local.v4.u32 	{%r678, %r679, %r680, %r681}, [%rd3+432];
	xor.b32  	%r682, %r677, %r678;
	xor.b32  	%r683, %r682, %r679;
	xor.b32  	%r684, %r683, %r680;
	xor.b32  	%r685, %r684, %r681;
	cvt.u16.u32 	%rs35, %r685;
	ld.local.v4.u32 	{%r686, %r687, %r688, %r689}, [%rd3+448];
	xor.b32  	%r690, %r686, %r687;
	xor.b32  	%r691, %r690, %r688;
	xor.b32  	%r692, %r691, %r689;
	ld.local.v4.u32 	{%r693, %r694, %r695, %r696}, [%rd3+464];
	xor.b32  	%r697, %r692, %r693;
	xor.b32  	%r698, %r697, %r694;
	xor.b32  	%r699, %r698, %r695;
	xor.b32  	%r700, %r699, %r696;
	ld.local.v4.u32 	{%r701, %r702, %r703, %r704}, [%rd3+480];
	xor.b32  	%r705, %r700, %r701;
	xor.b32  	%r706, %r705, %r702;
	xor.b32  	%r707, %r706, %r703;
	xor.b32  	%r708, %r707, %r704;
	ld.local.v4.u32 	{%r709, %r710, %r711, %r712}, [%rd3+496];
	xor.b32  	%r713, %r708, %r709;
	xor.b32  	%r714, %r713, %r710;
	xor.b32  	%r715, %r714, %r711;
	xor.b32  	%r716, %r715, %r712;
	cvt.u16.u32 	%rs36, %r716;
	ld.local.v4.u32 	{%r717, %r718, %r719, %r720}, [%rd3+512];
	xor.b32  	%r721, %r717, %r718;
	xor.b32  	%r722, %r721, %r719;
	xor.b32  	%r723, %r722, %r720;
	ld.local.v4.u32 	{%r724, %r725, %r726, %r727}, [%rd3+528];
	xor.b32  	%r728, %r723, %r724;
	xor.b32  	%r729, %r728, %r725;
	xor.b32  	%r730, %r729, %r726;
	xor.b32  	%r731, %r730, %r727;
	ld.local.v4.u32 	{%r732, %r733, %r734, %r735}, [%rd3+544];
	xor.b32  	%r736, %r731, %r732;
	xor.b32  	%r737, %r736, %r733;
	xor.b32  	%r738, %r737, %r734;
	xor.b32  	%r739, %r738, %r735;
	ld.local.v4.u32 	{%r740, %r741, %r742, %r743}, [%rd3+560];
	xor.b32  	%r744, %r739, %r740;
	xor.b32  	%r745, %r744, %r741;
	xor.b32  	%r746, %r745, %r742;
	xor.b32  	%r747, %r746, %r743;
	cvt.u16.u32 	%rs37, %r747;
	ld.local.v4.u32 	{%r748, %r749, %r750, %r751}, [%rd3+576];
	xor.b32  	%r752, %r748, %r749;
	xor.b32  	%r753, %r752, %r750;
	xor.b32  	%r754, %r753, %r751;
	ld.local.v4.u32 	{%r755, %r756, %r757, %r758}, [%rd3+592];
	xor.b32  	%r759, %r754, %r755;
	xor.b32  	%r760, %r759, %r756;
	xor.b32  	%r761, %r760, %r757;
	xor.b32  	%r762, %r761, %r758;
	ld.local.v4.u32 	{%r763, %r764, %r765, %r766}, [%rd3+608];
	xor.b32  	%r767, %r762, %r763;
	xor.b32  	%r768, %r767, %r764;
	xor.b32  	%r769, %r768, %r765;
	xor.b32  	%r770, %r769, %r766;
	ld.local.v4.u32 	{%r771, %r772, %r773, %r774}, [%rd3+624];
	xor.b32  	%r775, %r770, %r771;
	xor.b32  	%r776, %r775, %r772;
	xor.b32  	%r777, %r776, %r773;
	xor.b32  	%r778, %r777, %r774;
	cvt.u16.u32 	%rs38, %r778;
	ld.local.v4.u32 	{%r779, %r780, %r781, %r782}, [%rd3+640];
	xor.b32  	%r783, %r779, %r780;
	xor.b32  	%r784, %r783, %r781;
	xor.b32  	%r785, %r784, %r782;
	ld.local.v4.u32 	{%r786, %r787, %r788, %r789}, [%rd3+656];
	xor.b32  	%r790, %r785, %r786;
	xor.b32  	%r791, %r790, %r787;
	xor.b32  	%r792, %r791, %r788;
	xor.b32  	%r793, %r792, %r789;
	ld.local.v4.u32 	{%r794, %r795, %r796, %r797}, [%rd3+672];
	xor.b32  	%r798, %r793, %r794;
	xor.b32  	%r799, %r798, %r795;
	xor.b32  	%r800, %r799, %r796;
	xor.b32  	%r801, %r800, %r797;
	ld.local.v4.u32 	{%r802, %r803, %r804, %r805}, [%rd3+688];
	xor.b32  	%r806, %r801, %r802;
	xor.b32  	%r807, %r806, %r803;
	xor.b32  	%r808, %r807, %r804;
	xor.b32  	%r809, %r808, %r805;
	cvt.u16.u32 	%rs39, %r809;
	ld.local.v4.u32 	{%r810, %r811, %r812, %r813}, [%rd3+704];
	xor.b32  	%r814, %r810, %r811;
	xor.b32  	%r815, %r814, %r812;
	xor.b32  	%r816, %r815, %r813;
	ld.local.v4.u32 	{%r817, %r818, %r819, %r820}, [%rd3+720];
	xor.b32  	%r821, %r816, %r817;
	xor.b32  	%r822, %r821, %r818;
	xor.b32  	%r823, %r822, %r819;
	xor.b32  	%r824, %r823, %r820;
	ld.local.v4.u32 	{%r825, %r826, %r827, %r828}, [%rd3+736];
	xor.b32  	%r829, %r824, %r825;
	xor.b32  	%r830, %r829, %r826;
	xor.b32  	%r831, %r830, %r827;
	xor.b32  	%r832, %r831, %r828;
	ld.local.v4.u32 	{%r833, %r834, %r835, %r836}, [%rd3+752];
	xor.b32  	%r837, %r832, %r833;
	xor.b32  	%r838, %r837, %r834;
	xor.b32  	%r839, %r838, %r835;
	xor.b32  	%r840, %r839, %r836;
	cvt.u16.u32 	%rs40, %r840;
	ld.local.v4.u32 	{%r841, %r842, %r843, %r844}, [%rd3+768];
	xor.b32  	%r845, %r841, %r842;
	xor.b32  	%r846, %r845, %r843;
	xor.b32  	%r847, %r846, %r844;
	ld.local.v4.u32 	{%r848, %r849, %r850, %r851}, [%rd3+784];
	xor.b32  	%r852, %r847, %r848;
	xor.b32  	%r853, %r852, %r849;
	xor.b32  	%r854, %r853, %r850;
	xor.b32  	%r855, %r854, %r851;
	ld.local.v4.u32 	{%r856, %r857, %r858, %r859}, [%rd3+800];
	xor.b32  	%r860, %r855, %r856;
	xor.b32  	%r861, %r860, %r857;
	xor.b32  	%r862, %r861, %r858;
	xor.b32  	%r863, %r862, %r859;
	ld.local.v4.u32 	{%r864, %r865, %r866, %r867}, [%rd3+816];
	xor.b32  	%r868, %r863, %r864;
	xor.b32  	%r869, %r868, %r865;
	xor.b32  	%r870, %r869, %r866;
	xor.b32  	%r871, %r870, %r867;
	cvt.u16.u32 	%rs41, %r871;
	ld.local.v4.u32 	{%r872, %r873, %r874, %r875}, [%rd3+832];
	xor.b32  	%r876, %r872, %r873;
	xor.b32  	%r877, %r876, %r874;
	xor.b32  	%r878, %r877, %r875;
	ld.local.v4.u32 	{%r879, %r880, %r881, %r882}, [%rd3+848];
	xor.b32  	%r883, %r878, %r879;
	xor.b32  	%r884, %r883, %r880;
	xor.b32  	%r885, %r884, %r881;
	xor.b32  	%r886, %r885, %r882;
	ld.local.v4.u32 	{%r887, %r888, %r889, %r890}, [%rd3+864];
	xor.b32  	%r891, %r886, %r887;
	xor.b32  	%r892, %r891, %r888;
	xor.b32  	%r893, %r892, %r889;
	xor.b32  	%r894, %r893, %r890;
	ld.local.v4.u32 	{%r895, %r896, %r897, %r898}, [%rd3+880];
	xor.b32  	%r899, %r894, %r895;
	xor.b32  	%r900, %r899, %r896;
	xor.b32  	%r901, %r900, %r897;
	xor.b32  	%r902, %r901, %r898;
	cvt.u16.u32 	%rs42, %r902;
	ld.local.v4.u32 	{%r903, %r904, %r905, %r906}, [%rd3+896];
	xor.b32  	%r907, %r903, %r904;
	xor.b32  	%r908, %r907, %r905;
	xor.b32  	%r909, %r908, %r906;
	ld.local.v4.u32 	{%r910, %r911, %r912, %r913}, [%rd3+912];
	xor.b32  	%r914, %r909, %r910;
	xor.b32  	%r915, %r914, %r911;
	xor.b32  	%r916, %r915, %r912;
	xor.b32  	%r917, %r916, %r913;
	ld.local.v4.u32 	{%r918, %r919, %r920, %r921}, [%rd3+928];
	xor.b32  	%r922, %r917, %r918;
	xor.b32  	%r923, %r922, %r919;
	xor.b32  	%r924, %r923, %r920;
	xor.b32  	%r925, %r924, %r921;
	ld.local.v4.u32 	{%r926, %r927, %r928, %r929}, [%rd3+944];
	xor.b32  	%r930, %r925, %r926;
	xor.b32  	%r931, %r930, %r927;
	xor.b32  	%r932, %r931, %r928;
	xor.b32  	%r933, %r932, %r929;
	cvt.u16.u32 	%rs43, %r933;
	ld.local.v4.u32 	{%r934, %r935, %r936, %r937}, [%rd3+960];
	xor.b32  	%r938, %r934, %r935;
	xor.b32  	%r939, %r938, %r936;
	xor.b32  	%r940, %r939, %r937;
	ld.local.v4.u32 	{%r941, %r942, %r943, %r944}, [%rd3+976];
	xor.b32  	%r945, %r940, %r941;
	xor.b32  	%r946, %r945, %r942;
	xor.b32  	%r947, %r946, %r943;
	xor.b32  	%r948, %r947, %r944;
	ld.local.v4.u32 	{%r949, %r950, %r951, %r952}, [%rd3+992];
	xor.b32  	%r953, %r948, %r949;
	xor.b32  	%r954, %r953, %r950;
	xor.b32  	%r955, %r954, %r951;
	xor.b32  	%r956, %r955, %r952;
	ld.local.v4.u32 	{%r957, %r958, %r959, %r960}, [%rd3+1008];
	xor.b32  	%r961, %r956, %r957;
	xor.b32  	%r962, %r961, %r958;
	xor.b32  	%r963, %r962, %r959;
	xor.b32  	%r964, %r963, %r960;
	cvt.u16.u32 	%rs44, %r964;
	shl.b32 	%r965, %r1, 7;
	shr.u16 	%rs45, %rs29, 7;
	cvt.u32.u16 	%r966, %rs45;
	and.b32  	%r967, %r966, 1;
	neg.s32 	%r968, %r967;
	mul.wide.s32 	%rd57, %r965, 4;
	add.s64 	%rd58, %rd56, %rd57;
	st.global.u32 	[%rd58], %r968;
	shr.u16 	%rs46, %rs29, 6;
	cvt.u32.u16 	%r969, %rs46;
	and.b32  	%r970, %r969, 1;
	neg.s32 	%r971, %r970;
	st.global.u32 	[%rd58+4], %r971;
	shr.u16 	%rs47, %rs29, 5;
	cvt.u32.u16 	%r972, %rs47;
	and.b32  	%r973, %r972, 1;
	neg.s32 	%r974, %r973;
	st.global.u32 	[%rd58+8], %r974;
	shr.u16 	%rs48, %rs29, 4;
	cvt.u32.u16 	%r975, %rs48;
	and.b32  	%r976, %r975, 1;
	neg.s32 	%r977, %r976;
	st.global.u32 	[%rd58+12], %r977;
	shr.u16 	%rs49, %rs29, 3;
	cvt.u32.u16 	%r978, %rs49;
	and.b32  	%r979, %r978, 1;
	neg.s32 	%r980, %r979;
	st.global.u32 	[%rd58+16], %r980;
	shr.u16 	%rs50, %rs29, 2;
	cvt.u32.u16 	%r981, %rs50;
	and.b32  	%r982, %r981, 1;
	neg.s32 	%r983, %r982;
	st.global.u32 	[%rd58+20], %r983;
	shr.u16 	%rs51, %rs29, 1;
	cvt.u32.u16 	%r984, %rs51;
	and.b32  	%r985, %r984, 1;
	neg.s32 	%r986, %r985;
	st.global.u32 	[%rd58+24], %r986;
	and.b32  	%r987, %r499, 1;
	neg.s32 	%r988, %r987;
	st.global.u32 	[%rd58+28], %r988;
	shr.u16 	%rs52, %rs30, 7;
	cvt.u32.u16 	%r989, %rs52;
	and.b32  	%r990, %r989, 1;
	neg.s32 	%r991, %r990;
	st.global.u32 	[%rd58+32], %r991;
	shr.u16 	%rs53, %rs30, 6;
	cvt.u32.u16 	%r992, %rs53;
	and.b32  	%r993, %r992, 1;
	neg.s32 	%r994, %r993;
	st.global.u32 	[%rd58+36], %r994;
	shr.u16 	%rs54, %rs30, 5;
	cvt.u32.u16 	%r995, %rs54;
	and.b32  	%r996, %r995, 1;
	neg.s32 	%r997, %r996;
	st.global.u32 	[%rd58+40], %r997;
	shr.u16 	%rs55, %rs30, 4;
	cvt.u32.u16 	%r998, %rs55;
	and.b32  	%r999, %r998, 1;
	neg.s32 	%r1000, %r999;
	st.global.u32 	[%rd58+44], %r1000;
	shr.u16 	%rs56, %rs30, 3;
	cvt.u32.u16 	%r1001, %rs56;
	and.b32  	%r1002, %r1001, 1;
	neg.s32 	%r1003, %r1002;
	st.global.u32 	[%rd58+48], %r1003;
	shr.u16 	%rs57, %rs30, 2;
	cvt.u32.u16 	%r1004, %rs57;
	and.b32  	%r1005, %r1004, 1;
	neg.s32 	%r1006, %r1005;
	st.global.u32 	[%rd58+52], %r1006;
	shr.u16 	%rs58, %rs30, 1;
	cvt.u32.u16 	%r1007, %rs58;
	and.b32  	%r1008, %r1007, 1;
	neg.s32 	%r1009, %r1008;
	st.global.u32 	[%rd58+56], %r1009;
	and.b32  	%r1010, %r530, 1;
	neg.s32 	%r1011, %r1010;
	st.global.u32 	[%rd58+60], %r1011;
	shr.u16 	%rs59, %rs31, 7;
	cvt.u32.u16 	%r1012, %rs59;
	and.b32  	%r1013, %r1012, 1;
	neg.s32 	%r1014, %r1013;
	st.global.u32 	[%rd58+64], %r1014;
	shr.u16 	%rs60, %rs31, 6;
	cvt.u32.u16 	%r1015, %rs60;
	and.b32  	%r1016, %r1015, 1;
	neg.s32 	%r1017, %r1016;
	st.global.u32 	[%rd58+68], %r1017;
	shr.u16 	%rs61, %rs31, 5;
	cvt.u32.u16 	%r1018, %rs61;
	and.b32  	%r1019, %r1018, 1;
	neg.s32 	%r1020, %r1019;
	st.global.u32 	[%rd58+72], %r1020;
	shr.u16 	%rs62, %rs31, 4;
	cvt.u32.u16 	%r1021, %rs62;
	and.b32  	%r1022, %r1021, 1;
	neg.s32 	%r1023, %r1022;
	st.global.u32 	[%rd58+76], %r1023;
	shr.u16 	%rs63, %rs31, 3;
	cvt.u32.u16 	%r1024, %rs63;
	and.b32  	%r1025, %r1024, 1;
	neg.s32 	%r1026, %r1025;
	st.global.u32 	[%rd58+80], %r1026;
	shr.u16 	%rs64, %rs31, 2;
	cvt.u32.u16 	%r1027, %rs64;
	and.b32  	%r1028, %r1027, 1;
	neg.s32 	%r1029, %r1028;
	st.global.u32 	[%rd58+84], %r1029;
	shr.u16 	%rs65, %rs31, 1;
	cvt.u32.u16 	%r1030, %rs65;
	and.b32  	%r1031, %r1030, 1;
	neg.s32 	%r1032, %r1031;
	st.global.u32 	[%rd58+88], %r1032;
	and.b32  	%r1033, %r561, 1;
	neg.s32 	%r1034, %r1033;
	st.global.u32 	[%rd58+92], %r1034;
	shr.u16 	%rs66, %rs32, 7;
	cvt.u32.u16 	%r1035, %rs66;
	and.b32  	%r1036, %r1035, 1;
	neg.s32 	%r1037, %r1036;
	st.global.u32 	[%rd58+96], %r1037;
	shr.u16 	%rs67, %rs32, 6;
	cvt.u32.u16 	%r1038, %rs67;
	and.b32  	%r1039, %r1038, 1;
	neg.s32 	%r1040, %r1039;
	st.global.u32 	[%rd58+100], %r1040;
	shr.u16 	%rs68, %rs32, 5;
	cvt.u32.u16 	%r1041, %rs68;
	and.b32  	%r1042, %r1041, 1;
	neg.s32 	%r1043, %r1042;
	st.global.u32 	[%rd58+104], %r1043;
	shr.u16 	%rs69, %rs32, 4;
	cvt.u32.u16 	%r1044, %rs69;
	and.b32  	%r1045, %r1044, 1;
	neg.s32 	%r1046, %r1045;
	st.global.u32 	[%rd58+108], %r1046;
	shr.u16 	%rs70, %rs32, 3;
	cvt.u32.u16 	%r1047, %rs70;
	and.b32  	%r1048, %r1047, 1;
	neg.s32 	%r1049, %r1048;
	st.global.u32 	[%rd58+112], %r1049;
	shr.u16 	%rs71, %rs32, 2;
	cvt.u32.u16 	%r1050, %rs71;
	and.b32  	%r1051, %r1050, 1;
	neg.s32 	%r1052, %r1051;
	st.global.u32 	[%rd58+116], %r1052;
	shr.u16 	%rs72, %rs32, 1;
	cvt.u32.u16 	%r1053, %rs72;
	and.b32  	%r1054, %r1053, 1;
	neg.s32 	%r1055, %r1054;
	st.global.u32 	[%rd58+120], %r1055;
	and.b32  	%r1056, %r592, 1;
	neg.s32 	%r1057, %r1056;
	st.global.u32 	[%rd58+124], %r1057;
	shr.u16 	%rs73, %rs33, 7;
	cvt.u32.u16 	%r1058, %rs73;
	and.b32  	%r1059, %r1058, 1;
	neg.s32 	%r1060, %r1059;
	st.global.u32 	[%rd58+128], %r1060;
	shr.u16 	%rs74, %rs33, 6;
	cvt.u32.u16 	%r1061, %rs74;
	and.b32  	%r1062, %r1061, 1;
	neg.s32 	%r1063, %r1062;
	st.global.u32 	[%rd58+132], %r1063;
	shr.u16 	%rs75, %rs33, 5;
	cvt.u32.u16 	%r1064, %rs75;
	and.b32  	%r1065, %r1064, 1;
	neg.s32 	%r1066, %r1065;
	st.global.u32 	[%rd58+136], %r1066;
	shr.u16 	%rs76, %rs33, 4;
	cvt.u32.u16 	%r1067, %rs76;
	and.b32  	%r1068, %r1067, 1;
	neg.s32 	%r1069, %r1068;
	st.global.u32 	[%rd58+140], %r1069;
	shr.u16 	%rs77, %rs33, 3;
	cvt.u32.u16 	%r1070, %rs77;
	and.b32  	%r1071, %r1070, 1;
	neg.s32 	%r1072, %r1071;
	st.global.u32 	[%rd58+144], %r1072;
	shr.u16 	%rs78, %rs33, 2;
	cvt.u32.u16 	%r1073, %rs78;
	and.b32  	%r1074, %r1073, 1;
	neg.s32 	%r1075, %r1074;
	st.global.u32 	[%rd58+148], %r1075;
	shr.u16 	%rs79, %rs33, 1;
	cvt.u32.u16 	%r1076, %rs79;
	and.b32  	%r1077, %r1076, 1;
	neg.s32 	%r1078, %r1077;
	st.global.u32 	[%rd58+152], %r1078;
	and.b32  	%r1079, %r623, 1;
	neg.s32 	%r1080, %r1079;
	st.global.u32 	[%rd58+156], %r1080;
	shr.u16 	%rs80, %rs34, 7;
	cvt.u32.u16 	%r1081, %rs80;
	and.b32  	%r1082, %r1081, 1;
	neg.s32 	%r1083, %r1082;
	st.global.u32 	[%rd58+160], %r1083;
	shr.u16 	%rs81, %rs34, 6;
	cvt.u32.u16 	%r1084, %rs81;
	and.b32  	%r1085, %r1084, 1;
	neg.s32 	%r1086, %r1085;
	st.global.u32 	[%rd58+164], %r1086;
	shr.u16 	%rs82, %rs34, 5;
	cvt.u32.u16 	%r1087, %rs82;
	and.b32  	%r1088, %r1087, 1;
	neg.s32 	%r1089, %r1088;
	st.global.u32 	[%rd58+168], %r1089;
	shr.u16 	%rs83, %rs34, 4;
	cvt.u32.u16 	%r1090, %rs83;
	and.b32  	%r1091, %r1090, 1;
	neg.s32 	%r1092, %r1091;
	st.global.u32 	[%rd58+172], %r1092;
	shr.u16 	%rs84, %rs34, 3;
	cvt.u32.u16 	%r1093, %rs84;
	and.b32  	%r1094, %r1093, 1;
	neg.s32 	%r1095, %r1094;
	st.global.u32 	[%rd58+176], %r1095;
	shr.u16 	%rs85, %rs34, 2;
	cvt.u32.u16 	%r1096, %rs85;
	and.b32  	%r1097, %r1096, 1;
	neg.s32 	%r1098, %r1097;
	st.global.u32 	[%rd58+180], %r1098;
	shr.u16 	%rs86, %rs34, 1;
	cvt.u32.u16 	%r1099, %rs86;
	and.b32  	%r1100, %r1099, 1;
	neg.s32 	%r1101, %r1100;
	st.global.u32 	[%rd58+184], %r1101;
	and.b32  	%r1102, %r654, 1;
	neg.s32 	%r1103, %r1102;
	st.global.u32 	[%rd58+188], %r1103;
	shr.u16 	%rs87, %rs35, 7;
	cvt.u32.u16 	%r1104, %rs87;
	and.b32  	%r1105, %r1104, 1;
	neg.s32 	%r1106, %r1105;
	st.global.u32 	[%rd58+192], %r1106;
	shr.u16 	%rs88, %rs35, 6;
	cvt.u32.u16 	%r1107, %rs88;
	and.b32  	%r1108, %r1107, 1;
	neg.s32 	%r1109, %r1108;
	st.global.u32 	[%rd58+196], %r1109;
	shr.u16 	%rs89, %rs35, 5;
	cvt.u32.u16 	%r1110, %rs89;
	and.b32  	%r1111, %r1110, 1;
	neg.s32 	%r1112, %r1111;
	st.global.u32 	[%rd58+200], %r1112;
	shr.u16 	%rs90, %rs35, 4;
	cvt.u32.u16 	%r1113, %rs90;
	and.b32  	%r1114, %r1113, 1;
	neg.s32 	%r1115, %r1114;
	st.global.u32 	[%rd58+204], %r1115;
	shr.u16 	%rs91, %rs35, 3;
	cvt.u32.u16 	%r1116, %rs91;
	and.b32  	%r1117, %r1116, 1;
	neg.s32 	%r1118, %r1117;
	st.global.u32 	[%rd58+208], %r1118;
	shr.u16 	%rs92, %rs35, 2;
	cvt.u32.u16 	%r1119, %rs92;
	and.b32  	%r1120, %r1119, 1;
	neg.s32 	%r1121, %r1120;
	st.global.u32 	[%rd58+212], %r1121;
	shr.u16 	%rs93, %rs35, 1;
	cvt.u32.u16 	%r1122, %rs93;
	and.b32  	%r1123, %r1122, 1;
	neg.s32 	%r1124, %r1123;
	st.global.u32 	[%rd58+216], %r1124;
	and.b32  	%r1125, %r685, 1;
	neg.s32 	%r1126, %r1125;
	st.global.u32 	[%rd58+220], %r1126;
	shr.u16 	%rs94, %rs36, 7;
	cvt.u32.u16 	%r1127, %rs94;
	and.b32  	%r1128, %r1127, 1;
	neg.s32 	%r1129, %r1128;
	st.global.u32 	[%rd58+224], %r1129;
	shr.u16 	%rs95, %rs36, 6;
	cvt.u32.u16 	%r1130, %rs95;
	and.b32  	%r1131, %r1130, 1;
	neg.s32 	%r1132, %r1131;
	st.global.u32 	[%rd58+228], %r1132;
	shr.u16 	%rs96, %rs36, 5;
	cvt.u32.u16 	%r1133, %rs96;
	and.b32  	%r1134, %r1133, 1;
	neg.s32 	%r1135, %r1134;
	st.global.u32 	[%rd58+232], %r1135;
	shr.u16 	%rs97, %rs36, 4;
	cvt.u32.u16 	%r1136, %rs97;
	and.b32  	%r1137, %r1136, 1;
	neg.s32 	%r1138, %r1137;
	st.global.u32 	[%rd58+236], %r1138;
	shr.u16 	%rs98, %rs36, 3;
	cvt.u32.u16 	%r1139, %rs98;
	and.b32  	%r1140, %r1139, 1;
	neg.s32 	%r1141, %r1140;
	st.global.u32 	[%rd58+240], %r1141;
	shr.u16 	%rs99, %rs36, 2;
	cvt.u32.u16 	%r1142, %rs99;
	and.b32  	%r1143, %r1142, 1;
	neg.s32 	%r1144, %r1143;
	st.global.u32 	[%rd58+244], %r1144;
	shr.u16 	%rs100, %rs36, 1;
	cvt.u32.u16 	%r1145, %rs100;
	and.b32  	%r1146, %r1145, 1;
	neg.s32 	%r1147, %r1146;
	st.global.u32 	[%rd58+248], %r1147;
	and.b32  	%r1148, %r716, 1;
	neg.s32 	%r1149, %r1148;
	st.global.u32 	[%rd58+252], %r1149;
	shr.u16 	%rs101, %rs37, 7;
	cvt.u32.u16 	%r1150, %rs101;
	and.b32  	%r1151, %r1150, 1;
	neg.s32 	%r1152, %r1151;
	st.global.u32 	[%rd58+256], %r1152;
	shr.u16 	%rs102, %rs37, 6;
	cvt.u32.u16 	%r1153, %rs102;
	and.b32  	%r1154, %r1153, 1;
	neg.s32 	%r1155, %r1154;
	st.global.u32 	[%rd58+260], %r1155;
	shr.u16 	%rs103, %rs37, 5;
	cvt.u32.u16 	%r1156, %rs103;
	and.b32  	%r1157, %r1156, 1;
	neg.s32 	%r1158, %r1157;
	st.global.u32 	[%rd58+264], %r1158;
	shr.u16 	%rs104, %rs37, 4;
	cvt.u32.u16 	%r1159, %rs104;
	and.b32  	%r1160, %r1159, 1;
	neg.s32 	%r1161, %r1160;
	st.global.u32 	[%rd58+268], %r1161;
	shr.u16 	%rs105, %rs37, 3;
	cvt.u32.u16 	%r1162, %rs105;
	and.b32  	%r1163, %r1162, 1;
	neg.s32 	%r1164, %r1163;
	st.global.u32 	[%rd58+272], %r1164;
	shr.u16 	%rs106, %rs37, 2;
	cvt.u32.u16 	%r1165, %rs106;
	and.b32  	%r1166, %r1165, 1;
	neg.s32 	%r1167, %r1166;
	st.global.u32 	[%rd58+276], %r1167;
	shr.u16 	%rs107, %rs37, 1;
	cvt.u32.u16 	%r1168, %rs107;
	and.b32  	%r1169, %r1168, 1;
	neg.s32 	%r1170, %r1169;
	st.global.u32 	[%rd58+280], %r1170;
	and.b32  	%r1171, %r747, 1;
	neg.s32 	%r1172, %r1171;
	st.global.u32 	[%rd58+284], %r1172;
	shr.u16 	%rs108, %rs38, 7;
	cvt.u32.u16 	%r1173, %rs108;
	and.b32  	%r1174, %r1173, 1;
	neg.s32 	%r1175, %r1174;
	st.global.u32 	[%rd58+288], %r1175;
	shr.u16 	%rs109, %rs38, 6;
	cvt.u32.u16 	%r1176, %rs109;
	and.b32  	%r1177, %r1176, 1;
	neg.s32 	%r1178, %r1177;
	st.global.u32 	[%rd58+292], %r1178;
	shr.u16 	%rs110, %rs38, 5;
	cvt.u32.u16 	%r1179, %rs110;
	and.b32  	%r1180, %r1179, 1;
	neg.s32 	%r1181, %r1180;
	st.global.u32 	[%rd58+296], %r1181;
	shr.u16 	%rs111, %rs38, 4;
	cvt.u32.u16 	%r1182, %rs111;
	and.b32  	%r1183, %r1182, 1;
	neg.s32 	%r1184, %r1183;
	st.global.u32 	[%rd58+300], %r1184;
	shr.u16 	%rs112, %rs38, 3;
	cvt.u32.u16 	%r1185, %rs112;
	and.b32  	%r1186, %r1185, 1;
	neg.s32 	%r1187, %r1186;
	st.global.u32 	[%rd58+304], %r1187;
	shr.u16 	%rs113, %rs38, 2;
	cvt.u32.u16 	%r1188, %rs113;
	and.b32  	%r1189, %r1188, 1;
	neg.s32 	%r1190, %r1189;
	st.global.u32 	[%rd58+308], %r1190;
	shr.u16 	%rs114, %rs38, 1;
	cvt.u32.u16 	%r1191, %rs114;
	and.b32  	%r1192, %r1191, 1;
	neg.s32 	%r1193, %r1192;
	st.global.u32 	[%rd58+312], %r1193;
	and.b32  	%r1194, %r778, 1;
	neg.s32 	%r1195, %r1194;
	st.global.u32 	[%rd58+316], %r1195;
	shr.u16 	%rs115, %rs39, 7;
	cvt.u32.u16 	%r1196, %rs115;
	and.b32  	%r1197, %r1196, 1;
	neg.s32 	%r1198, %r1197;
	st.global.u32 	[%rd58+320], %r1198;
	shr.u16 	%rs116, %rs39, 6;
	cvt.u32.u16 	%r1199, %rs116;
	and.b32  	%r1200, %r1199, 1;
	neg.s32 	%r1201, %r1200;
	st.global.u32 	[%rd58+324], %r1201;
	shr.u16 	%rs117, %rs39, 5;
	cvt.u32.u16 	%r1202, %rs117;
	and.b32  	%r1203, %r1202, 1;
	neg.s32 	%r1204, %r1203;
	st.global.u32 	[%rd58+328], %r1204;
	shr.u16 	%rs118, %rs39, 4;
	cvt.u32.u16 	%r1205, %rs118;
	and.b32  	%r1206, %r1205, 1;
	neg.s32 	%r1207, %r1206;
	st.global.u32 	[%rd58+332], %r1207;
	shr.u16 	%rs119, %rs39, 3;
	cvt.u32.u16 	%r1208, %rs119;
	and.b32  	%r1209, %r1208, 1;
	neg.s32 	%r1210, %r1209;
	st.global.u32 	[%rd58+336], %r1210;
	shr.u16 	%rs120, %rs39, 2;
	cvt.u32.u16 	%r1211, %rs120;
	and.b32  	%r1212, %r1211, 1;
	neg.s32 	%r1213, %r1212;
	st.global.u32 	[%rd58+340], %r1213;
	shr.u16 	%rs121, %rs39, 1;
	cvt.u32.u16 	%r1214, %rs121;
	and.b32  	%r1215, %r1214, 1;
	neg.s32 	%r1216, %r1215;
	st.global.u32 	[%rd58+344], %r1216;
	and.b32  	%r1217, %r809, 1;
	neg.s32 	%r1218, %r1217;
	st.global.u32 	[%rd58+348], %r1218;
	shr.u16 	%rs122, %rs40, 7;
	cvt.u32.u16 	%r1219, %rs122;
	and.b32  	%r1220, %r1219, 1;
	neg.s32 	%r1221, %r1220;
	st.global.u32 	[%rd58+352], %r1221;
	shr.u16 	%rs123, %rs40, 6;
	cvt.u32.u16 	%r1222, %rs123;
	and.b32  	%r1223, %r1222, 1;
	neg.s32 	%r1224, %r1223;
	st.global.u32 	[%rd58+356], %r1224;
	shr.u16 	%rs124, %rs40, 5;
	cvt.u32.u16 	%r1225, %rs124;
	and.b32  	%r1226, %r1225, 1;
	neg.s32 	%r1227, %r1226;
	st.global.u32 	[%rd58+360], %r1227;
	shr.u16 	%rs125, %rs40, 4;
	cvt.u32.u16 	%r1228, %rs125;
	and.b32  	%r1229, %r1228, 1;
	neg.s32 	%r1230, %r1229;
	st.global.u32 	[%rd58+364], %r1230;
	shr.u16 	%rs126, %rs40, 3;
	cvt.u32.u16 	%r1231, %rs126;
	and.b32  	%r1232, %r1231, 1;
	neg.s32 	%r1233, %r1232;
	st.global.u32 	[%rd58+368], %r1233;
	shr.u16 	%rs127, %rs40, 2;
	cvt.u32.u16 	%r1234, %rs127;
	and.b32  	%r1235, %r1234, 1;
	neg.s32 	%r1236, %r1235;
	st.global.u32 	[%rd58+372], %r1236;
	shr.u16 	%rs128, %rs40, 1;
	cvt.u32.u16 	%r1237, %rs128;
	and.b32  	%r1238, %r1237, 1;
	neg.s32 	%r1239, %r1238;
	st.global.u32 	[%rd58+376], %r1239;
	and.b32  	%r1240, %r840, 1;
	neg.s32 	%r1241, %r1240;
	st.global.u32 	[%rd58+380], %r1241;
	shr.u16 	%rs129, %rs41, 7;
	cvt.u32.u16 	%r1242, %rs129;
	and.b32  	%r1243, %r1242, 1;
	neg.s32 	%r1244, %r1243;
	st.global.u32 	[%rd58+384], %r1244;
	shr.u16 	%rs130, %rs41, 6;
	cvt.u32.u16 	%r1245, %rs130;
	and.b32  	%r1246, %r1245, 1;
	neg.s32 	%r1247, %r1246;
	st.global.u32 	[%rd58+388], %r1247;
	shr.u16 	%rs131, %rs41, 5;
	cvt.u32.u16 	%r1248, %rs131;
	and.b32  	%r1249, %r1248, 1;
	neg.s32 	%r1250, %r1249;
	st.global.u32 	[%rd58+392], %r1250;
	shr.u16 	%rs132, %rs41, 4;
	cvt.u32.u16 	%r1251, %rs132;
	and.b32  	%r1252, %r1251, 1;
	neg.s32 	%r1253, %r1252;
	st.global.u32 	[%rd58+396], %r1253;
	shr.u16 	%rs133, %rs41, 3;
	cvt.u32.u16 	%r1254, %rs133;
	and.b32  	%r1255, %r1254, 1;
	neg.s32 	%r1256, %r1255;
	st.global.u32 	[%rd58+400], %r1256;
	shr.u16 	%rs134, %rs41, 2;
	cvt.u32.u16 	%r1257, %rs134;
	and.b32  	%r1258, %r1257, 1;
	neg.s32 	%r1259, %r1258;
	st.global.u32 	[%rd58+404], %r1259;
	shr.u16 	%rs135, %rs41, 1;
	cvt.u32.u16 	%r1260, %rs135;
	and.b32  	%r1261, %r1260, 1;
	neg.s32 	%r1262, %r1261;
	st.global.u32 	[%rd58+408], %r1262;
	and.b32  	%r1263, %r871, 1;
	neg.s32 	%r1264, %r1263;
	st.global.u32 	[%rd58+412], %r1264;
	shr.u16 	%rs136, %rs42, 7;
	cvt.u32.u16 	%r1265, %rs136;
	and.b32  	%r1266, %r1265, 1;
	neg.s32 	%r1267, %r1266;
	st.global.u32 	[%rd58+416], %r1267;
	shr.u16 	%rs137, %rs42, 6;
	cvt.u32.u16 	%r1268, %rs137;
	and.b32  	%r1269, %r1268, 1;
	neg.s32 	%r1270, %r1269;
	st.global.u32 	[%rd58+420], %r1270;
	shr.u16 	%rs138, %rs42, 5;
	cvt.u32.u16 	%r1271, %rs138;
	and.b32  	%r1272, %r1271, 1;
	neg.s32 	%r1273, %r1272;
	st.global.u32 	[%rd58+424], %r1273;
	shr.u16 	%rs139, %rs42, 4;
	cvt.u32.u16 	%r1274, %rs139;
	and.b32  	%r1275, %r1274, 1;
	neg.s32 	%r1276, %r1275;
	st.global.u32 	[%rd58+428], %r1276;
	shr.u16 	%rs140, %rs42, 3;
	cvt.u32.u16 	%r1277, %rs140;
	and.b32  	%r1278, %r1277, 1;
	neg.s32 	%r1279, %r1278;
	st.global.u32 	[%rd58+432], %r1279;
	shr.u16 	%rs141, %rs42, 2;
	cvt.u32.u16 	%r1280, %rs141;
	and.b32  	%r1281, %r1280, 1;
	neg.s32 	%r1282, %r1281;
	st.global.u32 	[%rd58+436], %r1282;
	shr.u16 	%rs142, %rs42, 1;
	cvt.u32.u16 	%r1283, %rs142;
	and.b32  	%r1284, %r1283, 1;
	neg.s32 	%r1285, %r1284;
	st.global.u32 	[%rd58+440], %r1285;
	and.b32  	%r1286, %r902, 1;
	neg.s32 	%r1287, %r1286;
	st.global.u32 	[%rd58+444], %r1287;
	shr.u16 	%rs143, %rs43, 7;
	cvt.u32.u16 	%r1288, %rs143;
	and.b32  	%r1289, %r1288, 1;
	neg.s32 	%r1290, %r1289;
	st.global.u32 	[%rd58+448], %r1290;
	shr.u16 	%rs144, %rs43, 6;
	cvt.u32.u16 	%r1291, %rs144;
	and.b32  	%r1292, %r1291, 1;
	neg.s32 	%r1293, %r1292;
	st.global.u32 	[%rd58+452], %r1293;
	shr.u16 	%rs145, %rs43, 5;
	cvt.u32.u16 	%r1294, %rs145;
	and.b32  	%r1295, %r1294, 1;
	neg.s32 	%r1296, %r1295;
	st.global.u32 	[%rd58+456], %r1296;
	shr.u16 	%rs146, %rs43, 4;
	cvt.u32.u16 	%r1297, %rs146;
	and.b32  	%r1298, %r1297, 1;
	neg.s32 	%r1299, %r1298;
	st.global.u32 	[%rd58+460], %r1299;
	shr.u16 	%rs147, %rs43, 3;
	cvt.u32.u16 	%r1300, %rs147;
	and.b32  	%r1301, %r1300, 1;
	neg.s32 	%r1302, %r1301;
	st.global.u32 	[%rd58+464], %r1302;
	shr.u16 	%rs148, %rs43, 2;
	cvt.u32.u16 	%r1303, %rs148;
	and.b32  	%r1304, %r1303, 1;
	neg.s32 	%r1305, %r1304;
	st.global.u32 	[%rd58+468], %r1305;
	shr.u16 	%rs149, %rs43, 1;
	cvt.u32.u16 	%r1306, %rs149;
	and.b32  	%r1307, %r1306, 1;
	neg.s32 	%r1308, %r1307;
	st.global.u32 	[%rd58+472], %r1308;
	and.b32  	%r1309, %r933, 1;
	neg.s32 	%r1310, %r1309;
	st.global.u32 	[%rd58+476], %r1310;
	shr.u16 	%rs150, %rs44, 7;
	cvt.u32.u16 	%r1311, %rs150;
	and.b32  	%r1312, %r1311, 1;
	neg.s32 	%r1313, %r1312;
	st.global.u32 	[%rd58+480], %r1313;
	shr.u16 	%rs151, %rs44, 6;
	cvt.u32.u16 	%r1314, %rs151;
	and.b32  	%r1315, %r1314, 1;
	neg.s32 	%r1316, %r1315;
	st.global.u32 	[%rd58+484], %r1316;
	shr.u16 	%rs152, %rs44, 5;
	cvt.u32.u16 	%r1317, %rs152;
	and.b32  	%r1318, %r1317, 1;
	neg.s32 	%r1319, %r1318;
	st.global.u32 	[%rd58+488], %r1319;
	shr.u16 	%rs153, %rs44, 4;
	cvt.u32.u16 	%r1320, %rs153;
	and.b32  	%r1321, %r1320, 1;
	neg.s32 	%r1322, %r1321;
	st.global.u32 	[%rd58+492], %r1322;
	shr.u16 	%rs154, %rs44, 3;
	cvt.u32.u16 	%r1323, %rs154;
	and.b32  	%r1324, %r1323, 1;
	neg.s32 	%r1325, %r1324;
	st.global.u32 	[%rd58+496], %r1325;
	shr.u16 	%rs155, %rs44, 2;
	cvt.u32.u16 	%r1326, %rs155;
	and.b32  	%r1327, %r1326, 1;
	neg.s32 	%r1328, %r1327;
	st.global.u32 	[%rd58+500], %r1328;
	shr.u16 	%rs156, %rs44, 1;
	cvt.u32.u16 	%r1329, %rs156;
	and.b32  	%r1330, %r1329, 1;
	neg.s32 	%r1331, %r1330;
	st.global.u32 	[%rd58+504], %r1331;
	and.b32  	%r1332, %r964, 1;
	neg.s32 	%r1333, %r1332;
	st.global.u32 	[%rd58+508], %r1333;
	ret;

}
	// .globl	_Z24labelConnectedComponentsPiS_
.visible .entry _Z24labelConnectedComponentsPiS_(
	.param .u64 .ptr .align 1 _Z24labelConnectedComponentsPiS__param_0,
	.param .u64 .ptr .align 1 _Z24labelConnectedComponentsPiS__param_1
)
{
	.local .align 4 .b8 	__local_depot1[65544];
	.reg .b64 	%SP;
	.reg .b64 	%SPL;
	.reg .pred 	%p<10>;
	.reg .b32 	%r<88>;
	.reg .b64 	%rd<21>;

	mov.u64 	%SPL, __local_depot1;
	ld.param.u64 	%rd5, [_Z24labelConnectedComponentsPiS__param_0];
	ld.param.u64 	%rd4, [_Z24labelConnectedComponentsPiS__param_1];
	cvta.to.global.u64 	%rd1, %rd5;
	add.u64 	%rd2, %SPL, 0;
	mov.b32 	%r77, 0;
	mov.u32 	%r87, %r77;
$L__BB1_1:
	shl.b32 	%r3, %r77, 7;
	mov.b32 	%r79, 0;
$L__BB1_2:
	add.s32 	%r6, %r3, %r79;
	mul.wide.u32 	%rd7, %r6, 4;
	add.s64 	%rd8, %rd1, %rd7;
	ld.global.u32 	%r27, [%rd8];
	setp.gt.s32 	%p1, %r27, -1;
	@%p1 bra 	$L__BB1_12;
	add.s32 	%r87, %r87, 1;
	mov.b32 	%r82, 0;
	st.local.u32 	[%rd2+65536], %r82;
	st.local.u32 	[%rd2], %r6;
	mov.b32 	%r86, 1;
	st.local.u32 	[%rd2+65540], %r86;
$L__BB1_4:
	mul.wide.s32 	%rd9, %r82, 4;
	add.s64 	%rd10, %rd2, %rd9;
	ld.local.u32 	%r10, [%rd10];
	add.s32 	%r30, %r82, 1;
	shr.s32 	%r31, %r30, 31;
	shr.u32 	%r32, %r31, 18;
	add.s32 	%r33, %r30, %r32;
	and.b32  	%r34, %r33, -16384;
	sub.s32 	%r35, %r30, %r34;
	st.local.u32 	[%rd2+65536], %r35;
	mul.wide.s32 	%rd11, %r10, 4;
	add.s64 	%rd3, %rd1, %rd11;
	ld.global.u32 	%r36, [%rd3];
	setp.gt.s32 	%p2, %r36, -1;
	@%p2 bra 	$L__BB1_11;
	st.global.u32 	[%rd3], %r87;
	shr.s32 	%r37, %r10, 31;
	shr.u32 	%r38, %r37, 25;
	add.s32 	%r39, %r10, %r38;
	shr.s32 	%r11, %r39, 7;
	and.b32  	%r40, %r39, -128;
	sub.s32 	%r12, %r10, %r40;
	setp.lt.s32 	%p3, %r10, 128;
	@%p3 bra 	$L__BB1_7;
	shl.b32 	%r41, %r11, 7;
	add.s32 	%r42, %r41, %r12;
	add.s32 	%r43, %r42, -128;
	mul.wide.s32 	%rd12, %r86, 4;
	add.s64 	%rd13, %rd2, %rd12;
	st.local.u32 	[%rd13], %r43;
	ld.local.u32 	%r44, [%rd2+65540];
	add.s32 	%r45, %r44, 1;
	shr.s32 	%r46, %r45, 31;
	shr.u32 	%r47, %r46, 18;
	add.s32 	%r48, %r45, %r47;
	and.b32  	%r49, %r48, -16384;
	sub.s32 	%r86, %r45, %r49;
	st.local.u32 	[%rd2+65540], %r86;
	setp.gt.u32 	%p4, %r10, 16255;
	@%p4 bra 	$L__BB1_8;
$L__BB1_7:
	shl.b32 	%r50, %r11, 7;
	add.s32 	%r51, %r50, %r12;
	add.s32 	%r52, %r51, 128;
	mul.wide.s32 	%rd14, %r86, 4;
	add.s64 	%rd15, %rd2, %rd14;
	st.local.u32 	[%rd15], %r52;
	ld.local.u32 	%r53, [%rd2+65540];
	add.s32 	%r54, %r53, 1;
	shr.s32 	%r55, %r54, 31;
	shr.u32 	%r56, %r55, 18;
	add.s32 	%r57, %r54, %r56;
	and.b32  	%r58, %r57, -16384;
	sub.s32 	%r86, %r54, %r58;
	st.local.u32 	[%rd2+65540], %r86;
$L__BB1_8:
	setp.lt.s32 	%p5, %r12, 1;
	@%p5 bra 	$L__BB1_10;
	shl.b32 	%r59, %r11, 7;
	add.s32 	%r60, %r12, %r59;
	add.s32 	%r61, %r60, -1;
	mul.wide.s32 	%rd16, %r86, 4;
	add.s64 	%rd17, %rd2, %rd16;
	st.local.u32 	[%rd17], %r61;
	ld.local.u32 	%r62, [%rd2+65540];
	add.s32 	%r63, %r62, 1;
	shr.s32 	%r64, %r63, 31;
	shr.u32 	%r65, %r64, 18;
	add.s32 	%r66, %r63, %r65;
	and.b32  	%r67, %r66, -16384;
	sub.s32 	%r86, %r63, %r67;
	st.local.u32 	[%rd2+65540], %r86;
	setp.gt.u32 	%p6, %r12, 126;
	@%p6 bra 	$L__BB1_11;
$L__BB1_10:
	shl.b32 	%r68, %r11, 7;
	add.s32 	%r69, %r12, %r68;
	add.s32 	%r70, %r69, 1;
	mul.wide.s32 	%rd18, %r86, 4;
	add.s64 	%rd19, %rd2, %rd18;
	st.local.u32 	[%rd19], %r70;
	ld.local.u32 	%r71, [%rd2+65540];
	add.s32 	%r72, %r71, 1;
	shr.s32 	%r73, %r72, 31;
	shr.u32 	%r74, %r73, 18;
	add.s32 	%r75, %r72, %r74;
	and.b32  	%r76, %r75, -16384;
	sub.s32 	%r86, %r72, %r76;
	st.local.u32 	[%rd2+65540], %r86;
$L__BB1_11:
	ld.local.u32 	%r82, [%rd2+65536];
	setp.ne.s32 	%p7, %r82, %r86;
	@%p7 bra 	$L__BB1_4;
$L__BB1_12:
	add.s32 	%r79, %r79, 1;
	setp.ne.s32 	%p8, %r79, 128;
	@%p8 bra 	$L__BB1_2;
	add.s32 	%r77, %r77, 1;
	setp.ne.s32 	%p9, %r77, 128;
	@%p9 bra 	$L__BB1_1;
	cvta.to.global.u64 	%rd20, %rd4;
	st.global.u32 	[%rd20], %r87;
	ret;

}


// ===== COMPILED SASS (sm_100) =====

	.target	sm_100

	.elftype	@"ET_EXEC"


//--------------------- .note.nv.tkinfo           --------------------------
	.section	.note.nv.tkinfo,"",@"SHT_NOTE"
	.sectionflags	@"SHF_NOTE_NV_TKINFO"
	.tkinfo
        /*0018*/ 	.word	0x00000002
        /*0030*/ 	.string	""
        /*0030*/ 	.string	"ptxas"
        /*0030*/ 	.string	"Cuda compilation tools, release 13.0, V13.0.88"
        /*0030*/ 	.string	"Build cuda_13.0.r13.0/compiler.36424714_0"
        /*0030*/ 	.string	"-arch sm_100 -m 64 "



//--------------------- .note.nv.cuinfo           --------------------------
	.section	.note.nv.cuinfo,"",@"SHT_NOTE"
	.sectionflags	@"SHF_NOTE_NV_CUINFO"
        /*0018*/ 	.short	0x0002
        /*001a*/ 	.short	0x0064
        /*001c*/ 	.short	0x0082
	.zero		2


//--------------------- .nv.info                  --------------------------
	.section	.nv.info,"",@"SHT_CUDA_INFO"
	.align	4


	//----- nvinfo : EIATTR_REGCOUNT
	.align		4
        /*0000*/ 	.byte	0x04, 0x2f
        /*0002*/ 	.short	(.L_1 - .L_0)
	.align		4
.L_0:
        /*0004*/ 	.word	index@(_Z8knotHashPKhiPi)
        /*0008*/ 	.word	0x00000036


	//----- nvinfo : EIATTR_FRAME_SIZE
	.align		4
.L_1:
        /*000c*/ 	.byte	0x04, 0x11
        /*000e*/ 	.short	(.L_3 - .L_2)
	.align		4
.L_2:
        /*0010*/ 	.word	index@(_Z8knotHashPKhiPi)
        /*0014*/ 	.word	0x00000440


	//----- nvinfo : EIATTR_REGCOUNT
	.align		4
.L_3:
        /*0018*/ 	.byte	0x04, 0x2f
        /*001a*/ 	.short	(.L_5 - .L_4)
	.align		4
.L_4:
        /*001c*/ 	.word	index@(_Z24labelConnectedComponentsPiS_)
        /*0020*/ 	.word	0x00000010


	//----- nvinfo : EIATTR_FRAME_SIZE
	.align		4
.L_5:
        /*0024*/ 	.byte	0x04, 0x11
        /*0026*/ 	.short	(.L_7 - .L_6)
	.align		4
.L_6:
        /*0028*/ 	.word	index@(_Z24labelConnectedComponentsPiS_)
        /*002c*/ 	.word	0x00010008


	//----- nvinfo : EIATTR_MIN_STACK_SIZE
	.align		4
.L_7:
        /*0030*/ 	.byte	0x04, 0x12
        /*0032*/ 	.short	(.L_9 - .L_8)
	.align		4
.L_8:
        /*0034*/ 	.word	index@(_Z24labelConnectedComponentsPiS_)
        /*0038*/ 	.word	0x00010008


	//----- nvinfo : EIATTR_MIN_STACK_SIZE
	.align		4
.L_9:
        /*003c*/ 	.byte	0x04, 0x12
        /*003e*/ 	.short	(.L_11 - .L_10)
	.align		4
.L_10:
        /*0040*/ 	.word	index@(_Z8knotHashPKhiPi)
        /*0044*/ 	.word	0x00000440
.L_11:


//--------------------- .nv.compat                --------------------------
	.section	.nv.compat,"",@"SHT_CUDA_COMPAT_INFO"
	.align	4
        /*0000*/ 	.byte	0x02, 0x09, 0x00, 0x00, 0x02, 0x02, 0x01, 0x00, 0x02, 0x05, 0x05, 0x00, 0x03, 0x07, 0x01, 0x01
        /*0010*/ 	.byte	0x02, 0x03, 0x00, 0x00, 0x02, 0x06, 0x01, 0x00, 0x04, 0x0b, 0x08, 0x00, 0x09, 0x00, 0x00, 0x00
        /*0020*/ 	.byte	0x00, 0x00, 0x00, 0x00


//--------------------- .nv.info._Z24labelConnectedComponentsPiS_ --------------------------
	.section	.nv.info._Z24labelConnectedComponentsPiS_,"",@"SHT_CUDA_INFO"
	.sectionflags	@""
	.align	4


	//----- nvinfo : EIATTR_CUDA_API_VERSION
	.align		4
        /*0000*/ 	.byte	0x04, 0x37
        /*0002*/ 	.short	(.L_13 - .L_12)
.L_12:
        /*0004*/ 	.word	0x00000082


	//----- nvinfo : EIATTR_KPARAM_INFO
	.align		4
.L_13:
        /*0008*/ 	.byte	0x04, 0x17
        /*000a*/ 	.short	(.L_15 - .L_14)
.L_14:
        /*000c*/ 	.word	0x00000000
        /*0010*/ 	.short	0x0001
        /*0012*/ 	.short	0x0008
        /*0014*/ 	.byte	0x00, 0xf5, 0x21, 0x00


	//----- nvinfo : EIATTR_KPARAM_INFO
	.align		4
.L_15:
        /*0018*/ 	.byte	0x04, 0x17
        /*001a*/ 	.short	(.L_17 - .L_16)
.L_16:
        /*001c*/ 	.word	0x00000000
        /*0020*/ 	.short	0x0000
        /*0022*/ 	.short	0x0000
        /*0024*/ 	.byte	0x00, 0xf5, 0x21, 0x00


	//----- nvinfo : EIATTR_SPARSE_MMA_MASK
	.align		4
.L_17:
        /*0028*/ 	.byte	0x03, 0x50
        /*002a*/ 	.short	0x0000


	//----- nvinfo : EIATTR_MAXREG_COUNT
	.align		4
        /*002c*/ 	.byte	0x03, 0x1b
        /*002e*/ 	.short	0x00ff


	//----- nvinfo : EIATTR_MERCURY_ISA_VERSION
	.align		4
        /*0030*/ 	.byte	0x03, 0x5f
        /*0032*/ 	.short	0x0101


	//----- nvinfo : EIATTR_VRC_CTA_INIT_COUNT
	.align		4
        /*0034*/ 	.byte	0x02, 0x4a
	.zero		1
	.zero		1


	//----- nvinfo : EIATTR_EXIT_INSTR_OFFSETS
	.align		4
        /*0038*/ 	.byte	0x04, 0x1c
        /*003a*/ 	.short	(.L_19 - .L_18)


	//   ....[0]....
.L_18:
        /*003c*/ 	.word	0x00000640


	//----- nvinfo : EIATTR_CBANK_PARAM_SIZE
	.align		4
.L_19:
        /*0040*/ 	.byte	0x03, 0x19
        /*0042*/ 	.short	0x0010


	//----- nvinfo : EIATTR_PARAM_CBANK
	.align		4
        /*0044*/ 	.byte	0x04, 0x0a
        /*0046*/ 	.short	(.L_21 - .L_20)
	.align		4
.L_20:
        /*0048*/ 	.word	index@(.nv.constant0._Z24labelConnectedComponentsPiS_)
        /*004c*/ 	.short	0x0380
        /*004e*/ 	.short	0x0010


	//----- nvinfo : EIATTR_SW_WAR
	.align		4
.L_21:
        /*0050*/ 	.byte	0x04, 0x36
        /*0052*/ 	.short	(.L_23 - .L_22)
.L_22:
        /*0054*/ 	.word	0x00000008
.L_23:


//--------------------- .nv.info._Z8knotHashPKhiPi --------------------------
	.section	.nv.info._Z8knotHashPKhiPi,"",@"SHT_CUDA_INFO"
	.sectionflags	@""
	.align	4


	//----- nvinfo : EIATTR_CUDA_API_VERSION
	.align		4
        /*0000*/ 	.byte	0x04, 0x37
        /*0002*/ 	.short	(.L_25 - .L_24)
.L_24:
        /*0004*/ 	.word	0x00000082


	//----- nvinfo : EIATTR_KPARAM_INFO
	.align		4
.L_25:
        /*0008*/ 	.byte	0x04, 0x17
        /*000a*/ 	.short	(.L_27 - .L_26)
.L_26:
        /*000c*/ 	.word	0x00000000
        /*0010*/ 	.short	0x0002
        /*0012*/ 	.short	0x0010
        /*0014*/ 	.byte	0x00, 0xf5, 0x21, 0x00


	//----- nvinfo : EIATTR_KPARAM_INFO
	.align		4
.L_27:
        /*0018*/ 	.byte	0x04, 0x17
        /*001a*/ 	.short	(.L_29 - .L_28)
.L_28:
        /*001c*/ 	.word	0x00000000
        /*0020*/ 	.short	0x0001
        /*0022*/ 	.short	0x0008
        /*0024*/ 	.byte	0x00, 0xf0, 0x11, 0x00


	//----- nvinfo : EIATTR_KPARAM_INFO
	.align		4
.L_29:
        /*0028*/ 	.byte	0x04, 0x17
        /*002a*/ 	.short	(.L_31 - .L_30)
.L_30:
        /*002c*/ 	.word	0x00000000
        /*0030*/ 	.short	0x0000
        /*0032*/ 	.short	0x0000
        /*0034*/ 	.byte	0x00, 0xf5, 0x21, 0x00


	//----- nvinfo : EIATTR_SPARSE_MMA_MASK
	.align		4
.L_31:
        /*0038*/ 	.byte	0x03, 0x50
        /*003a*/ 	.short	0x0000


	//----- nvinfo : EIATTR_MAXREG_COUNT
	.align		4
        /*003c*/ 	.byte	0x03, 0x1b
        /*003e*/ 	.short	0x00ff


	//----- nvinfo : EIATTR_MERCURY_ISA_VERSION
	.align		4
        /*0040*/ 	.byte	0x03, 0x5f
        /*0042*/ 	.short	0x0101


	//----- nvinfo : EIATTR_VRC_CTA_INIT_COUNT
	.align		4
        /*0044*/ 	.byte	0x02, 0x4a
	.zero		1
	.zero		1


	//----- nvinfo : EIATTR_EXIT_INSTR_OFFSETS
	.align		4
        /*0048*/ 	.byte	0x04, 0x1c
        /*004a*/ 	.short	(.L_33 - .L_32)


	//   ....[0]....
.L_32:
        /*004c*/ 	.word	0x000054e0


	//----- nvinfo : EIATTR_CRS_STACK_SIZE
	.align		4
.L_33:
        /*0050*/ 	.byte	0x04, 0x1e
        /*0052*/ 	.short	(.L_35 - .L_34)
.L_34:
        /*0054*/ 	.word	0x00000000


	//----- nvinfo : EIATTR_CBANK_PARAM_SIZE
	.align		4
.L_35:
        /*0058*/ 	.byte	0x03, 0x19
        /*005a*/ 	.short	0x0018


	//----- nvinfo : EIATTR_PARAM_CBANK
	.align		4
        /*005c*/ 	.byte	0x04, 0x0a
        /*005e*/ 	.short	(.L_37 - .L_36)
	.align		4
.L_36:
        /*0060*/ 	.word	index@(.nv.constant0._Z8knotHashPKhiPi)
        /*0064*/ 	.short	0x0380
        /*0066*/ 	.short	0x0018


	//----- nvinfo : EIATTR_SW_WAR
	.align		4
.L_37:
        /*0068*/ 	.byte	0x04, 0x36
        /*006a*/ 	.short	(.L_39 - .L_38)
.L_38:
        /*006c*/ 	.word	0x00000008
.L_39:


//--------------------- .nv.callgraph             --------------------------
	.section	.nv.callgraph,"",@"SHT_CUDA_CALLGRAPH"
	.align	4
	.sectionentsize	8
	.align		4
        /*0000*/ 	.word	0x00000000
	.align		4
        /*0004*/ 	.word	0xffffffff
	.align		4
        /*0008*/ 	.word	0x00000000
	.align		4
        /*000c*/ 	.word	0xfffffffe
	.align		4
        /*0010*/ 	.word	0x00000000
	.align		4
        /*0014*/ 	.word	0xfffffffd
	.align		4
        /*0018*/ 	.word	0x00000000
	.align		4
        /*001c*/ 	.word	0xfffffffc


//--------------------- .text._Z24labelConnectedComponentsPiS_ --------------------------
	.section	.text._Z24labelConnectedComponentsPiS_,"ax",@progbits
	.align	128
        .global         _Z24labelConnectedComponentsPiS_
        .type           _Z24labelConnectedComponentsPiS_,@function
        .size           _Z24labelConnectedComponentsPiS_,(.L_x_28 - _Z24labelConnectedComponentsPiS_)
        .other          _Z24labelConnectedComponentsPiS_,@"STO_CUDA_ENTRY STV_DEFAULT"
_Z24labelConnectedComponentsPiS_:
.text._Z24labelConnectedComponentsPiS_:
[----:B------:R-:W0:Y:S02]  /*0000*/  LDC R1, c[0x0][0x37c] ;  /* 0x0000df00ff017b82 */ /* 0x000e240000000800 */
[----:B0-----:R-:W-:Y:S01]  /*0010*/  VIADD R1, R1, 0xfffefff8 ;  /* 0xfffefff801017836 */ /* 0x001fe20000000000 */
[----:B------:R-:W0:Y:S01]  /*0020*/  LDCU.64 UR6, c[0x0][0x358] ;  /* 0x00006b00ff0677ac */ /* 0x000e220008000a00 */
[----:B------:R-:W-:Y:S01]  /*0030*/  IMAD.MOV.U32 R0, RZ, RZ, RZ ;  /* 0x000000ffff007224 */ /* 0x000fe200078e00ff */
[----:B------:R-:W-:-:S06]  /*0040*/  UMOV UR4, URZ ;  /* 0x000000ff00047c82 */ /* 0x000fcc0008000000 */
.L_x_7:
[----:B------:R-:W-:Y:S01]  /*0050*/  IMAD.U32 R12, RZ, RZ, UR4 ;  /* 0x00000004ff0c7e24 */ /* 0x000fe2000f8e00ff */
[----:B------:R-:W-:Y:S01]  /*0060*/  UIADD3 UR4, UPT, UPT, UR4, 0x1, URZ ;  /* 0x0000000104047890 */ /* 0x000fe2000fffe0ff */
[----:B------:R-:W-:-:S03]  /*0070*/  IMAD.MOV.U32 R7, RZ, RZ, RZ ;  /* 0x000000ffff077224 */ /* 0x000fc600078e00ff */
[----:B0-2---:R-:W-:-:S11]  /*0080*/  UISETP.NE.AND UP0, UPT, UR4, 0x80, UPT ;  /* 0x000000800400788c */ /* 0x005fd6000bf05270 */
.L_x_6:
[----:B------:R-:W1:Y:S01]  /*0090*/  LDC.64 R2, c[0x0][0x380] ;  /* 0x0000e000ff027b82 */ /* 0x000e620000000a00 */
[----:B--2---:R-:W-:-:S04]  /*00a0*/  IMAD R10, R12, 0x80, R7 ;  /* 0x000000800c0a7824 */ /* 0x004fc800078e0207 */
[----:B-1----:R-:W-:-:S06]  /*00b0*/  IMAD.WIDE.U32 R2, R10, 0x4, R2 ;  /* 0x000000040a027825 */ /* 0x002fcc00078e0002 */
[----:B0-----:R-:W2:Y:S01]  /*00c0*/  LDG.E R2, desc[UR6][R2.64] ;  /* 0x0000000602027981 */ /* 0x001ea2000c1e1900 */
[----:B------:R-:W-:-:S05]  /*00d0*/  VIADD R7, R7, 0x1 ;  /* 0x0000000107077836 */ /* 0x000fca0000000000 */
[----:B------:R-:W-:Y:S02]  /*00e0*/  ISETP.NE.AND P0, PT, R7, 0x80, PT ;  /* 0x000000800700780c */ /* 0x000fe40003f05270 */
[----:B--2---:R-:W-:-:S13]  /*00f0*/  ISETP.GT.AND P1, PT, R2, -0x1, PT ;  /* 0xffffffff0200780c */ /* 0x004fda0003f24270 */
[----:B------:R-:W-:Y:S05]  /*0100*/  @P1 BRA `(.L_x_0) ;  /* 0x00000004003c1947 */ /* 0x000fea0003800000 */
[----:B------:R-:W-:Y:S01]  /*0110*/  HFMA2 R8, -RZ, RZ, 0, 5.9604644775390625e-08 ;  /* 0x00000001ff087431 */ /* 0x000fe200000001ff */
[----:B------:R0:W-:Y:S01]  /*0120*/  STL [R1], R10 ;  /* 0x0000000a01007387 */ /* 0x0001e20000100800 */
[----:B------:R-:W1:Y:S01]  /*0130*/  LDC.64 R2, c[0x0][0x380] ;  /* 0x0000e000ff027b82 */ /* 0x000e620000000a00 */
[----:B------:R-:W-:Y:S02]  /*0140*/  VIADD R0, R0, 0x1 ;  /* 0x0000000100007836 */ /* 0x000fe40000000000 */
[----:B------:R0:W-:Y:S01]  /*0150*/  STL [R1+0x10000], RZ ;  /* 0x010000ff01007387 */ /* 0x0001e20000100800 */
[----:B------:R-:W-:Y:S02]  /*0160*/  IMAD.MOV.U32 R4, RZ, RZ, RZ ;  /* 0x000000ffff047224 */ /* 0x000fe400078e00ff */
[----:B------:R-:W-:Y:S01]  /*0170*/  IMAD.MOV.U32 R6, RZ, RZ, 0x1 ;  /* 0x00000001ff067424 */ /* 0x000fe200078e00ff */
[----:B------:R0:W-:Y:S06]  /*0180*/  STL [R1+0x10004], R8 ;  /* 0x0100040801007387 */ /* 0x0001ec0000100800 */
.L_x_5:
[----:B------:R-:W-:-:S06]  /*0190*/  IMAD R11, R4, 0x4, R1 ;  /* 0x00000004040b7824 */ /* 0x000fcc00078e0201 */
[----:B0-----:R-:W0:Y:S01]  /*01a0*/  LDL R11, [R11] ;  /* 0x000000000b0b7983 */ /* 0x001e220000100800 */
[----:B------:R-:W-:-:S05]  /*01b0*/  VIADD R4, R4, 0x1 ;  /* 0x0000000104047836 */ /* 0x000fca0000000000 */
[----:B------:R-:W-:-:S04]  /*01c0*/  SHF.R.S32.HI R5, RZ, 0x1f, R4 ;  /* 0x0000001fff057819 */ /* 0x000fc80000011404 */
[----:B------:R-:W-:Y:S01]  /*01d0*/  LEA.HI R5, R5, R4, RZ, 0xe ;  /* 0x0000000405057211 */ /* 0x000fe200078f70ff */
[----:B012---:R-:W-:-:S05]  /*01e0*/  IMAD.WIDE R8, R11, 0x4, R2 ;  /* 0x000000040b087825 */ /* 0x007fca00078e0202 */
[----:B------:R-:W2:Y:S01]  /*01f0*/  LDG.E R10, desc[UR6][R8.64] ;  /* 0x00000006080a7981 */ /* 0x000ea2000c1e1900 */
[----:B------:R-:W-:-:S04]  /*0200*/  LOP3.LUT R5, R5, 0xffffc000, RZ, 0xc0, !PT ;  /* 0xffffc00005057812 */ /* 0x000fc800078ec0ff */
[----:B------:R-:W-:-:S05]  /*0210*/  IADD3 R4, PT, PT, R4, -R5, RZ ;  /* 0x8000000504047210 */ /* 0x000fca0007ffe0ff */
[----:B------:R0:W-:Y:S01]  /*0220*/  STL [R1+0x10000], R4 ;  /* 0x0100000401007387 */ /* 0x0001e20000100800 */
[----:B--2---:R-:W-:-:S13]  /*0230*/  ISETP.GT.AND P1, PT, R10, -0x1, PT ;  /* 0xffffffff0a00780c */ /* 0x004fda0003f24270 */
[----:B0-----:R-:W-:Y:S05]  /*0240*/  @P1 BRA `(.L_x_1) ;  /* 0x0000000000e01947 */ /* 0x001fea0003800000 */
[----:B------:R-:W-:Y:S01]  /*0250*/  ISETP.GE.AND P1, PT, R11, 0x80, PT ;  /* 0x000000800b00780c */ /* 0x000fe20003f26270 */
[----:B------:R0:W-:Y:S01]  /*0260*/  STG.E desc[UR6][R8.64], R0 ;  /* 0x0000000008007986 */ /* 0x0001e2000c101906 */
[----:B------:R-:W-:-:S04]  /*0270*/  SHF.R.S32.HI R4, RZ, 0x1f, R11 ;  /* 0x0000001fff047819 */ /* 0x000fc8000001140b */
[----:B------:R-:W-:-:S04]  /*0280*/  LEA.HI R4, R4, R11, RZ, 0x7 ;  /* 0x0000000b04047211 */ /* 0x000fc800078f38ff */
[----:B------:R-:W-:Y:S02]  /*0290*/  LOP3.LUT R10, R4, 0xffffff80, RZ, 0xc0, !PT ;  /* 0xffffff80040a7812 */ /* 0x000fe400078ec0ff */
[----:B------:R-:W-:-:S03]  /*02a0*/  SHF.R.S32.HI R13, RZ, 0x7, R4 ;  /* 0x00000007ff0d7819 */ /* 0x000fc60000011404 */
[----:B------:R-:W-:Y:S01]  /*02b0*/  IMAD.IADD R4, R11, 0x1, -R10 ;  /* 0x000000010b047824 */ /* 0x000fe200078e0a0a */
[----:B0-----:R-:W-:Y:S06]  /*02c0*/  @!P1 BRA `(.L_x_2) ;  /* 0x0000000000349947 */ /* 0x001fec0003800000 */
[----:B------:R-:W-:Y:S02]  /*02d0*/  IMAD R8, R13, 0x80, R4 ;  /* 0x000000800d087824 */ /* 0x000fe400078e0204 */
[----:B------:R-:W-:Y:S02]  /*02e0*/  IMAD R10, R6, 0x4, R1 ;  /* 0x00000004060a7824 */ /* 0x000fe400078e0201 */
[----:B------:R-:W-:-:S05]  /*02f0*/  VIADD R9, R8, 0xffffff80 ;  /* 0xffffff8008097836 */ /* 0x000fca0000000000 */
[----:B------:R0:W-:Y:S04]  /*0300*/  STL [R10], R9 ;  /* 0x000000090a007387 */ /* 0x0001e80000100800 */
[----:B------:R-:W2:Y:S01]  /*0310*/  LDL R6, [R1+0x10004] ;  /* 0x0100040001067983 */ /* 0x000ea20000100800 */
[----:B------:R-:W-:Y:S01]  /*0320*/  ISETP.GT.U32.AND P1, PT, R11, 0x3f7f, PT ;  /* 0x00003f7f0b00780c */ /* 0x000fe20003f24070 */
[----:B--2---:R-:W-:-:S05]  /*0330*/  VIADD R6, R6, 0x1 ;  /* 0x0000000106067836 */ /* 0x004fca0000000000 */
[----:B------:R-:W-:-:S04]  /*0340*/  SHF.R.S32.HI R5, RZ, 0x1f, R6 ;  /* 0x0000001fff057819 */ /* 0x000fc80000011406 */
[----:B------:R-:W-:-:S04]  /*0350*/  LEA.HI R5, R5, R6, RZ, 0xe ;  /* 0x0000000605057211 */ /* 0x000fc800078f70ff */
[----:B------:R-:W-:-:S04]  /*0360*/  LOP3.LUT R5, R5, 0xffffc000, RZ, 0xc0, !PT ;  /* 0xffffc00005057812 */ /* 0x000fc800078ec0ff */
[----:B------:R-:W-:-:S05]  /*0370*/  IADD3 R6, PT, PT, R6, -R5, RZ ;  /* 0x8000000506067210 */ /* 0x000fca0007ffe0ff */
[----:B------:R0:W-:Y:S01]  /*0380*/  STL [R1+0x10004], R6 ;  /* 0x0100040601007387 */ /* 0x0001e20000100800 */
[----:B------:R-:W-:Y:S05]  /*0390*/  @P1 BRA `(.L_x_3) ;  /* 0x00000000002c1947 */ /* 0x000fea0003800000 */
.L_x_2:
[----:B------:R-:W-:Y:S02]  /*03a0*/  IMAD R8, R13, 0x80, R4 ;  /* 0x000000800d087824 */ /* 0x000fe400078e0204 */
[----:B0-----:R-:W-:Y:S02]  /*03b0*/  IMAD R10, R6, 0x4, R1 ;  /* 0x00000004060a7824 */ /* 0x001fe400078e0201 */
[----:B------:R-:W-:-:S05]  /*03c0*/  VIADD R9, R8, 0x80 ;  /* 0x0000008008097836 */ /* 0x000fca0000000000 */
[----:B------:R1:W-:Y:S04]  /*03d0*/  STL [R10], R9 ;  /* 0x000000090a007387 */ /* 0x0003e80000100800 */
[----:B------:R-:W2:Y:S02]  /*03e0*/  LDL R6, [R1+0x10004] ;  /* 0x0100040001067983 */ /* 0x000ea40000100800 */
[----:B--2---:R-:W-:-:S05]  /*03f0*/  VIADD R6, R6, 0x1 ;  /* 0x0000000106067836 */ /* 0x004fca0000000000 */
[----:B------:R-:W-:-:S04]  /*0400*/  SHF.R.S32.HI R5, RZ, 0x1f, R6 ;  /* 0x0000001fff057819 */ /* 0x000fc80000011406 */
[----:B------:R-:W-:-:S04]  /*0410*/  LEA.HI R5, R5, R6, RZ, 0xe ;  /* 0x0000000605057211 */ /* 0x000fc800078f70ff */
[----:B------:R-:W-:-:S04]  /*0420*/  LOP3.LUT R5, R5, 0xffffc000, RZ, 0xc0, !PT ;  /* 0xffffc00005057812 */ /* 0x000fc800078ec0ff */
[----:B------:R-:W-:-:S05]  /*0430*/  IADD3 R6, PT, PT, R6, -R5, RZ ;  /* 0x8000000506067210 */ /* 0x000fca0007ffe0ff */
[----:B------:R1:W-:Y:S02]  /*0440*/  STL [R1+0x10004], R6 ;  /* 0x0100040601007387 */ /* 0x0003e40000100800 */
.L_x_3:
[----:B------:R-:W-:-:S13]  /*0450*/  ISETP.GE.AND P1, PT, R4, 0x1, PT ;  /* 0x000000010400780c */ /* 0x000fda0003f26270 */
[----:B------:R-:W-:Y:S05]  /*0460*/  @!P1 BRA `(.L_x_4) ;  /* 0x0000000000309947 */ /* 0x000fea0003800000 */
[----:B01----:R-:W-:Y:S02]  /*0470*/  IMAD R10, R6, 0x4, R1 ;  /* 0x00000004060a7824 */ /* 0x003fe400078e0201 */
[----:B------:R-:W-:-:S05]  /*0480*/  VIADD R9, R8, 0xffffffff ;  /* 0xffffffff08097836 */ /* 0x000fca0000000000 */
[----:B------:R2:W-:Y:S04]  /*0490*/  STL [R10], R9 ;  /* 0x000000090a007387 */ /* 0x0005e80000100800 */
[----:B------:R-:W3:Y:S01]  /*04a0*/  LDL R6, [R1+0x10004] ;  /* 0x0100040001067983 */ /* 0x000ee20000100800 */
[----:B------:R-:W-:Y:S01]  /*04b0*/  ISETP.GT.U32.AND P1, PT, R4, 0x7e, PT ;  /* 0x0000007e0400780c */ /* 0x000fe20003f24070 */
[----:B---3--:R-:W-:-:S05]  /*04c0*/  VIADD R6, R6, 0x1 ;  /* 0x0000000106067836 */ /* 0x008fca0000000000 */
[----:B------:R-:W-:-:S04]  /*04d0*/  SHF.R.S32.HI R5, RZ, 0x1f, R6 ;  /* 0x0000001fff057819 */ /* 0x000fc80000011406 */
[----:B------:R-:W-:-:S04]  /*04e0*/  LEA.HI R5, R5, R6, RZ, 0xe ;  /* 0x0000000605057211 */ /* 0x000fc800078f70ff */
[----:B------:R-:W-:-:S05]  /*04f0*/  LOP3.LUT R5, R5, 0xffffc000, RZ, 0xc0, !PT ;  /* 0xffffc00005057812 */ /* 0x000fca00078ec0ff */
[----:B------:R-:W-:-:S05]  /*0500*/  IMAD.IADD R6, R6, 0x1, -R5 ;  /* 0x0000000106067824 */ /* 0x000fca00078e0a05 */
[----:B------:R2:W-:Y:S01]  /*0510*/  STL [R1+0x10004], R6 ;  /* 0x0100040601007387 */ /* 0x0005e20000100800 */
[----:B------:R-:W-:Y:S05]  /*0520*/  @P1 BRA `(.L_x_1) ;  /* 0x0000000000281947 */ /* 0x000fea0003800000 */
.L_x_4:
[----:B------:R-:W-:Y:S01]  /*0530*/  IADD3 R8, PT, PT, R8, 0x1, RZ ;  /* 0x0000000108087810 */ /* 0x000fe20007ffe0ff */
[----:B012---:R-:W-:-:S05]  /*0540*/  IMAD R9, R6, 0x4, R1 ;  /* 0x0000000406097824 */ /* 0x007fca00078e0201 */
[----:B------:R0:W-:Y:S04]  /*0550*/  STL [R9], R8 ;  /* 0x0000000809007387 */ /* 0x0001e80000100800 */
[----:B------:R-:W2:Y:S02]  /*0560*/  LDL R6, [R1+0x10004] ;  /* 0x0100040001067983 */ /* 0x000ea40000100800 */
[----:B--2---:R-:W-:-:S05]  /*0570*/  VIADD R6, R6, 0x1 ;  /* 0x0000000106067836 */ /* 0x004fca0000000000 */
[----:B------:R-:W-:-:S04]  /*0580*/  SHF.R.S32.HI R5, RZ, 0x1f, R6 ;  /* 0x0000001fff057819 */ /* 0x000fc80000011406 */
[----:B------:R-:W-:-:S04]  /*0590*/  LEA.HI R5, R5, R6, RZ, 0xe ;  /* 0x0000000605057211 */ /* 0x000fc800078f70ff */
[----:B------:R-:W-:-:S05]  /*05a0*/  LOP3.LUT R5, R5, 0xffffc000, RZ, 0xc0, !PT ;  /* 0xffffc00005057812 */ /* 0x000fca00078ec0ff */
[----:B------:R-:W-:-:S05]  /*05b0*/  IMAD.IADD R6, R6, 0x1, -R5 ;  /* 0x0000000106067824 */ /* 0x000fca00078e0a05 */
[----:B------:R0:W-:Y:S02]  /*05c0*/  STL [R1+0x10004], R6 ;  /* 0x0100040601007387 */ /* 0x0001e40000100800 */
.L_x_1:
[----:B------:R-:W3:Y:S02]  /*05d0*/  LDL R4, [R1+0x10000] ;  /* 0x0100000001047983 */ /* 0x000ee40000100800 */
[----:B---3--:R-:W-:-:S13]  /*05e0*/  ISETP.NE.AND P1, PT, R4, R6, PT ;  /* 0x000000060400720c */ /* 0x008fda0003f25270 */
[----:B------:R-:W-:Y:S05]  /*05f0*/  @P1 BRA `(.L_x_5) ;  /* 0xfffffff800e41947 */ /* 0x000fea000383ffff */
.L_x_0:
[----:B------:R-:W-:Y:S05]  /*0600*/  @P0 BRA `(.L_x_6) ;  /* 0xfffffff800a00947 */ /* 0x000fea000383ffff */
[----:B------:R-:W-:Y:S05]  /*0610*/  BRA.U UP0, `(.L_x_7) ;  /* 0xfffffff9008c7547 */ /* 0x000fea000b83ffff */
[----:B------:R-:W1:Y:S02]  /*0620*/  LDC.64 R2, c[0x0][0x388] ;  /* 0x0000e200ff027b82 */ /* 0x000e640000000a00 */
[----:B-1----:R-:W-:Y:S01]  /*0630*/  STG.E desc[UR6][R2.64], R0 ;  /* 0x0000000002007986 */ /* 0x002fe2000c101906 */
[----:B------:R-:W-:Y:S05]  /*0640*/  EXIT ;  /* 0x000000000000794d */ /* 0x000fea0003800000 */
.L_x_8:
[----:B------:R-:W-:-:S00]  /*0650*/  BRA `(.L_x_8) ;  /* 0xfffffffc00fc7947 */ /* 0x000fc0000383ffff */
[----:B------:R-:W-:-:S00]  /*0660*/  NOP ;  /* 0x0000000000007918 */ /* 0x000fc00000000000 */
        /* <DEDUP_REMOVED lines=9> */
.L_x_28:


//--------------------- .text._Z8knotHashPKhiPi   --------------------------
	.section	.text._Z8knotHashPKhiPi,"ax",@progbits
	.align	128
        .global         _Z8knotHashPKhiPi
        .type           _Z8knotHashPKhiPi,@function
        .size           _Z8knotHashPKhiPi,(.L_x_29 - _Z8knotHashPKhiPi)
        .other          _Z8knotHashPKhiPi,@"STO_CUDA_ENTRY STV_DEFAULT"
_Z8knotHashPKhiPi:
.text._Z8knotHashPKhiPi:
[----:B------:R-:W0:Y:S01]  /*0000*/  LDC R1, c[0x0][0x37c] ;  /* 0x0000df00ff017b82 */ /* 0x000e220000000800 */
[----:B------:R-:W1:Y:S01]  /*0010*/  S2R R3, SR_TID.X ;  /* 0x0000000000037919 */ /* 0x000e620000002100 */
[----:B------:R-:W2:Y:S06]  /*0020*/  LDCU UR5, c[0x0][0x388] ;  /* 0x00007100ff0577ac */ /* 0x000eac0008000800 */
[----:B------:R-:W1:Y:S01]  /*0030*/  S2UR UR4, SR_CTAID.X ;  /* 0x00000000000479c3 */ /* 0x000e620000002500 */
[----:B0-----:R-:W-:Y:S02]  /*0040*/  VIADD R1, R1, 0xfffffbc0 ;  /* 0xfffffbc001017836 */ /* 0x001fe40000000000 */
[----:B------:R-:W-:Y:S01]  /*0050*/  IMAD.MOV.U32 R4, RZ, RZ, RZ ;  /* 0x000000ffff047224 */ /* 0x000fe200078e00ff */
[----:B------:R-:W0:Y:S04]  /*0060*/  LDCU.64 UR8, c[0x0][0x358] ;  /* 0x00006b00ff0877ac */ /* 0x000e280008000a00 */
[----:B------:R-:W1:Y:S01]  /*0070*/  LDC R0, c[0x0][0x360] ;  /* 0x0000d800ff007b82 */ /* 0x000e620000000800 */
[----:B--2---:R-:W-:Y:S01]  /*0080*/  UISETP.GE.AND UP0, UPT, UR5, 0x1, UPT ;  /* 0x000000010500788c */ /* 0x004fe2000bf06270 */
[----:B-1----:R-:W-:-:S08]  /*0090*/  IMAD R0, R0, UR4, R3 ;  /* 0x0000000400007c24 */ /* 0x002fd0000f8e0203 */
[----:B0-----:R-:W-:Y:S05]  /*00a0*/  BRA.U !UP0, `(.L_x_9) ;  /* 0x0000000508a47547 */ /* 0x001fea000b800000 */
[----:B------:R-:W0:Y:S01]  /*00b0*/  LDC R8, c[0x0][0x388] ;  /* 0x0000e200ff087b82 */ /* 0x000e220000000800 */
[----:B------:R-:W-:Y:S01]  /*00c0*/  UISETP.GE.U32.AND UP0, UPT, UR5, 0x10, UPT ;  /* 0x000000100500788c */ /* 0x000fe2000bf06070 */
[----:B------:R-:W-:Y:S01]  /*00d0*/  IMAD.MOV.U32 R2, RZ, RZ, RZ ;  /* 0x000000ffff027224 */ /* 0x000fe200078e00ff */
[----:B------:R-:W-:-:S04]  /*00e0*/  ULOP3.LUT UR4, UR5, 0xf, URZ, 0xc0, !UPT ;  /* 0x0000000f05047892 */ /* 0x000fc8000f8ec0ff */
[----:B------:R-:W-:-:S03]  /*00f0*/  UISETP.NE.AND UP1, UPT, UR4, URZ, UPT ;  /* 0x000000ff0400728c */ /* 0x000fc6000bf25270 */
[----:B------:R-:W-:Y:S08]  /*0100*/  BRA.U !UP0, `(.L_x_10) ;  /* 0x00000001089c7547 */ /* 0x000ff0000b800000 */
[----:B------:R-:W-:Y:S01]  /*0110*/  ULOP3.LUT UR6, UR5, 0x7ffffff0, URZ, 0xc0, !UPT ;  /* 0x7ffffff005067892 */ /* 0x000fe2000f8ec0ff */
[----:B------:R-:W-:Y:S01]  /*0120*/  IMAD.MOV.U32 R3, RZ, RZ, RZ ;  /* 0x000000ffff037224 */ /* 0x000fe200078e00ff */
[----:B------:R-:W1:Y:S04]  /*0130*/  LDCU.64 UR10, c[0x0][0x380] ;  /* 0x00007000ff0a77ac */ /* 0x000e680008000a00 */
[----:B------:R-:W-:-:S07]  /*0140*/  IMAD.U32 R2, RZ, RZ, UR6 ;  /* 0x00000006ff027e24 */ /* 0x000fce000f8e00ff */
.L_x_11:
[----:B-12---:R-:W-:-:S05]  /*0150*/  IADD3 R4, P0, PT, R3, UR10, RZ ;  /* 0x0000000a03047c10 */ /* 0x006fca000ff1e0ff */
[----:B------:R-:W-:-:S05]  /*0160*/  IMAD.X R5, RZ, RZ, UR11, P0 ;  /* 0x0000000bff057e24 */ /* 0x000fca00080e06ff */
[----:B------:R-:W2:Y:S04]  /*0170*/  LDG.E.U8 R6, desc[UR8][R4.64+0xf] ;  /* 0x00000f0804067981 */ /* 0x000ea8000c1e1100 */
[----:B------:R-:W2:Y:S04]  /*0180*/  LDG.E.U8 R7, desc[UR8][R4.64+0xe] ;  /* 0x00000e0804077981 */ /* 0x000ea8000c1e1100 */
[----:B------:R-:W3:Y:S04]  /*0190*/  LDG.E.U8 R9, desc[UR8][R4.64+0xd] ;  /* 0x00000d0804097981 */ /* 0x000ee8000c1e1100 */
[----:B------:R-:W3:Y:S04]  /*01a0*/  LDG.E.U8 R10, desc[UR8][R4.64+0xc] ;  /* 0x00000c08040a7981 */ /* 0x000ee8000c1e1100 */
[----:B------:R-:W4:Y:S04]  /*01b0*/  LDG.E.U8 R11, desc[UR8][R4.64+0xb] ;  /* 0x00000b08040b7981 */ /* 0x000f28000c1e1100 */
[----:B------:R-:W4:Y:S04]  /*01c0*/  LDG.E.U8 R12, desc[UR8][R4.64+0xa] ;  /* 0x00000a08040c7981 */ /* 0x000f28000c1e1100 */
[----:B------:R-:W5:Y:S04]  /*01d0*/  LDG.E.U8 R13, desc[UR8][R4.64+0x9] ;  /* 0x00000908040d7981 */ /* 0x000f68000c1e1100 */
        /* <DEDUP_REMOVED lines=8> */
[----:B------:R1:W5:Y:S01]  /*0260*/  LDG.E.U8 R22, desc[UR8][R4.64] ;  /* 0x0000000804167981 */ /* 0x000362000c1e1100 */
[----:B--2---:R-:W-:-:S02]  /*0270*/  PRMT R7, R7, 0x3340, R6 ;  /* 0x0000334007077816 */ /* 0x004fc40000000006 */
[----:B---3--:R-:W-:Y:S01]  /*0280*/  PRMT R10, R10, 0x3340, R9 ;  /* 0x000033400a0a7816 */ /* 0x008fe20000000009 */
[----:B------:R-:W-:Y:S02]  /*0290*/  IMAD.IADD R9, R1, 0x1, R3 ;  /* 0x0000000101097824 */ /* 0x000fe400078e0203 */
[----:B------:R-:W-:Y:S01]  /*02a0*/  VIADD R3, R3, 0x10 ;  /* 0x0000001003037836 */ /* 0x000fe20000000000 */
[----:B------:R-:W-:Y:S02]  /*02b0*/  PRMT R7, R10, 0x5410, R7 ;  /* 0x000054100a077816 */ /* 0x000fe40000000007 */
[----:B----4-:R-:W-:Y:S02]  /*02c0*/  PRMT R6, R12, 0x3340, R11 ;  /* 0x000033400c067816 */ /* 0x010fe4000000000b */
[----:B------:R-:W-:Y:S02]  /*02d0*/  ISETP.NE.AND P0, PT, R3, R2, PT ;  /* 0x000000020300720c */ /* 0x000fe40003f05270 */
[----:B-----5:R-:W-:-:S04]  /*02e0*/  PRMT R13, R14, 0x3340, R13 ;  /* 0x000033400e0d7816 */ /* 0x020fc8000000000d */
[----:B------:R-:W-:Y:S02]  /*02f0*/  PRMT R6, R13, 0x5410, R6 ;  /* 0x000054100d067816 */ /* 0x000fe40000000006 */
[----:B------:R-:W-:Y:S02]  /*0300*/  PRMT R15, R16, 0x3340, R15 ;  /* 0x00003340100f7816 */ /* 0x000fe4000000000f */
[----:B------:R-:W-:-:S04]  /*0310*/  PRMT R18, R18, 0x3340, R17 ;  /* 0x0000334012127816 */ /* 0x000fc80000000011 */
[----:B-1----:R-:W-:Y:S02]  /*0320*/  PRMT R5, R18, 0x5410, R15 ;  /* 0x0000541012057816 */ /* 0x002fe4000000000f */
[----:B------:R-:W-:Y:S02]  /*0330*/  PRMT R19, R20, 0x3340, R19 ;  /* 0x0000334014137816 */ /* 0x000fe40000000013 */
[----:B------:R-:W-:-:S04]  /*0340*/  PRMT R22, R22, 0x3340, R21 ;  /* 0x0000334016167816 */ /* 0x000fc80000000015 */
[----:B------:R-:W-:-:S05]  /*0350*/  PRMT R4, R22, 0x5410, R19 ;  /* 0x0000541016047816 */ /* 0x000fca0000000013 */
[----:B------:R2:W-:Y:S01]  /*0360*/  STL.128 [R9], R4 ;  /* 0x0000000409007387 */ /* 0x0005e20000100c00 */
[----:B------:R-:W-:Y:S05]  /*0370*/  @P0 BRA `(.L_x_11) ;  /* 0xfffffffc00740947 */ /* 0x000fea000383ffff */
.L_x_10:
[----:B0-2---:R-:W-:Y:S01]  /*0380*/  IMAD.MOV.U32 R4, RZ, RZ, R8 ;  /* 0x000000ffff047224 */ /* 0x005fe200078e0008 */
[----:B------:R-:W-:Y:S06]  /*0390*/  BRA.U !UP1, `(.L_x_9) ;  /* 0x0000000109e87547 */ /* 0x000fec000b800000 */
[----:B------:R-:W-:Y:S02]  /*03a0*/  UISETP.GE.U32.AND UP0, UPT, UR4, 0x8, UPT ;  /* 0x000000080400788c */ /* 0x000fe4000bf06070 */
[----:B------:R-:W-:-:S04]  /*03b0*/  ULOP3.LUT UR6, UR5, 0x7, URZ, 0xc0, !UPT ;  /* 0x0000000705067892 */ /* 0x000fc8000f8ec0ff */
[----:B------:R-:W-:-:S03]  /*03c0*/  UISETP.NE.AND UP1, UPT, UR6, URZ, UPT ;  /* 0x000000ff0600728c */ /* 0x000fc6000bf25270 */
[----:B------:R-:W-:Y:S08]  /*03d0*/  BRA.U !UP0, `(.L_x_12) ;  /* 0x0000000108547547 */ /* 0x000ff0000b800000 */
[----:B------:R-:W0:Y:S02]  /*03e0*/  LDCU.64 UR10, c[0x0][0x380] ;  /* 0x00007000ff0a77ac */ /* 0x000e240008000a00 */
[----:B0-----:R-:W-:-:S05]  /*03f0*/  IADD3 R4, P0, PT, R2, UR10, RZ ;  /* 0x0000000a02047c10 */ /* 0x001fca000ff1e0ff */
[----:B------:R-:W-:-:S05]  /*0400*/  IMAD.X R5, RZ, RZ, UR11, P0 ;  /* 0x0000000bff057e24 */ /* 0x000fca00080e06ff */
[----:B------:R-:W2:Y:S04]  /*0410*/  LDG.E.U8 R3, desc[UR8][R4.64] ;  /* 0x0000000804037981 */ /* 0x000ea8000c1e1100 */
[----:B------:R-:W3:Y:S04]  /*0420*/  LDG.E.U8 R6, desc[UR8][R4.64+0x1] ;  /* 0x0000010804067981 */ /* 0x000ee8000c1e1100 */
[----:B------:R-:W4:Y:S04]  /*0430*/  LDG.E.U8 R7, desc[UR8][R4.64+0x2] ;  /* 0x0000020804077981 */ /* 0x000f28000c1e1100 */
[----:B------:R-:W5:Y:S04]  /*0440*/  LDG.E.U8 R9, desc[UR8][R4.64+0x3] ;  /* 0x0000030804097981 */ /* 0x000f68000c1e1100 */
[----:B------:R-:W5:Y:S04]  /*0450*/  LDG.E.U8 R10, desc[UR8][R4.64+0x4] ;  /* 0x00000408040a7981 */ /* 0x000f68000c1e1100 */
[----:B------:R-:W5:Y:S04]  /*0460*/  LDG.E.U8 R11, desc[UR8][R4.64+0x5] ;  /* 0x00000508040b7981 */ /* 0x000f68000c1e1100 */
[----:B------:R-:W5:Y:S04]  /*0470*/  LDG.E.U8 R12, desc[UR8][R4.64+0x6] ;  /* 0x00000608040c7981 */ /* 0x000f68000c1e1100 */
[----:B------:R-:W5:Y:S01]  /*0480*/  LDG.E.U8 R13, desc[UR8][R4.64+0x7] ;  /* 0x00000708040d7981 */ /* 0x000f62000c1e1100 */
[----:B------:R-:W-:-:S02]  /*0490*/  IMAD.IADD R14, R1, 0x1, R2 ;  /* 0x00000001010e7824 */ /* 0x000fc400078e0202 */
[----:B------:R-:W-:-:S03]  /*04a0*/  VIADD R2, R2, 0x8 ;  /* 0x0000000802027836 */ /* 0x000fc60000000000 */
[----:B--2---:R0:W-:Y:S04]  /*04b0*/  STL.U8 [R14], R3 ;  /* 0x000000030e007387 */ /* 0x0041e80000100000 */
[----:B---3--:R0:W-:Y:S04]  /*04c0*/  STL.U8 [R14+0x1], R6 ;  /* 0x000001060e007387 */ /* 0x0081e80000100000 */
[----:B----4-:R0:W-:Y:S04]  /*04d0*/  STL.U8 [R14+0x2], R7 ;  /* 0x000002070e007387 */ /* 0x0101e80000100000 */
[----:B-----5:R0:W-:Y:S04]  /*04e0*/  STL.U8 [R14+0x3], R9 ;  /* 0x000003090e007387 */ /* 0x0201e80000100000 */
[----:B------:R0:W-:Y:S04]  /*04f0*/  STL.U8 [R14+0x4], R10 ;  /* 0x0000040a0e007387 */ /* 0x0001e80000100000 */
[----:B------:R0:W-:Y:S04]  /*0500*/  STL.U8 [R14+0x5], R11 ;  /* 0x0000050b0e007387 */ /* 0x0001e80000100000 */
[----:B------:R0:W-:Y:S04]  /*0510*/  STL.U8 [R14+0x6], R12 ;  /* 0x0000060c0e007387 */ /* 0x0001e80000100000 */
[----:B------:R0:W-:Y:S02]  /*0520*/  STL.U8 [R14+0x7], R13 ;  /* 0x0000070d0e007387 */ /* 0x0001e40000100000 */
.L_x_12:
[----:B------:R-:W-:Y:S01]  /*0530*/  IMAD.MOV.U32 R4, RZ, RZ, R8 ;  /* 0x000000ffff047224 */ /* 0x000fe200078e0008 */
[----:B------:R-:W-:Y:S06]  /*0540*/  BRA.U !UP1, `(.L_x_9) ;  /* 0x00000001097c7547 */ /* 0x000fec000b800000 */
[----:B------:R-:W-:Y:S02]  /*0550*/  UISETP.GE.U32.AND UP0, UPT, UR6, 0x4, UPT ;  /* 0x000000040600788c */ /* 0x000fe4000bf06070 */
[----:B------:R-:W-:-:S04]  /*0560*/  ULOP3.LUT UR5, UR5, 0x3, URZ, 0xc0, !UPT ;  /* 0x0000000305057892 */ /* 0x000fc8000f8ec0ff */
[----:B------:R-:W-:-:S03]  /*0570*/  UISETP.NE.AND UP1, UPT, UR5, URZ, UPT ;  /* 0x000000ff0500728c */ /* 0x000fc6000bf25270 */
[----:B------:R-:W-:Y:S08]  /*0580*/  BRA.U !UP0, `(.L_x_13) ;  /* 0x0000000108347547 */ /* 0x000ff0000b800000 */
[----:B------:R-:W1:Y:S02]  /*0590*/  LDCU.64 UR6, c[0x0][0x380] ;  /* 0x00007000ff0677ac */ /* 0x000e640008000a00 */
[----:B-1----:R-:W-:-:S05]  /*05a0*/  IADD3 R4, P0, PT, R2, UR6, RZ ;  /* 0x0000000602047c10 */ /* 0x002fca000ff1e0ff */
[----:B------:R-:W-:-:S05]  /*05b0*/  IMAD.X R5, RZ, RZ, UR7, P0 ;  /* 0x00000007ff057e24 */ /* 0x000fca00080e06ff */
[----:B0-----:R-:W2:Y:S04]  /*05c0*/  LDG.E.U8 R3, desc[UR8][R4.64] ;  /* 0x0000000804037981 */ /* 0x001ea8000c1e1100 */
[----:B------:R-:W3:Y:S04]  /*05d0*/  LDG.E.U8 R7, desc[UR8][R4.64+0x1] ;  /* 0x0000010804077981 */ /* 0x000ee8000c1e1100 */
[----:B------:R-:W4:Y:S04]  /*05e0*/  LDG.E.U8 R9, desc[UR8][R4.64+0x2] ;  /* 0x0000020804097981 */ /* 0x000f28000c1e1100 */
[----:B------:R-:W5:Y:S01]  /*05f0*/  LDG.E.U8 R11, desc[UR8][R4.64+0x3] ;  /* 0x00000308040b7981 */ /* 0x000f62000c1e1100 */
[----:B------:R-:W-:-:S02]  /*0600*/  IMAD.IADD R6, R1, 0x1, R2 ;  /* 0x0000000101067824 */ /* 0x000fc400078e0202 */
[----:B------:R-:W-:-:S03]  /*0610*/  VIADD R2, R2, 0x4 ;  /* 0x0000000402027836 */ /* 0x000fc60000000000 */
[----:B--2---:R1:W-:Y:S04]  /*0620*/  STL.U8 [R6], R3 ;  /* 0x0000000306007387 */ /* 0x0043e80000100000 */
[----:B---3--:R1:W-:Y:S04]  /*0630*/  STL.U8 [R6+0x1], R7 ;  /* 0x0000010706007387 */ /* 0x0083e80000100000 */
[----:B----4-:R1:W-:Y:S04]  /*0640*/  STL.U8 [R6+0x2], R9 ;  /* 0x0000020906007387 */ /* 0x0103e80000100000 */
[----:B-----5:R1:W-:Y:S02]  /*0650*/  STL.U8 [R6+0x3], R11 ;  /* 0x0000030b06007387 */ /* 0x0203e40000100000 */
.L_x_13:
[----:B------:R-:W-:Y:S01]  /*0660*/  IMAD.MOV.U32 R4, RZ, RZ, R8 ;  /* 0x000000ffff047224 */ /* 0x000fe200078e0008 */
[----:B------:R-:W-:Y:S06]  /*0670*/  BRA.U !UP1, `(.L_x_9) ;  /* 0x0000000109307547 */ /* 0x000fec000b800000 */
[----:B------:R-:W2:Y:S01]  /*0680*/  LDCU.64 UR6, c[0x0][0x380] ;  /* 0x00007000ff0677ac */ /* 0x000ea20008000a00 */
[----:B------:R-:W-:-:S05]  /*0690*/  UMOV UR4, URZ ;  /* 0x000000ff00047c82 */ /* 0x000fca0008000000 */
.L_x_14:
[----:B--23--:R-:W-:-:S05]  /*06a0*/  IADD3 R4, P0, PT, R2, UR6, RZ ;  /* 0x0000000602047c10 */ /* 0x00cfca000ff1e0ff */
[----:B------:R-:W-:-:S05]  /*06b0*/  IMAD.X R5, RZ, RZ, UR7, P0 ;  /* 0x00000007ff057e24 */ /* 0x000fca00080e06ff */
[----:B------:R-:W2:Y:S01]  /*06c0*/  LDG.E.U8 R4, desc[UR8][R4.64] ;  /* 0x0000000804047981 */ /* 0x000ea2000c1e1100 */
[----:B01----:R-:W-:Y:S01]  /*06d0*/  IMAD.IADD R3, R1, 0x1, R2 ;  /* 0x0000000101037824 */ /* 0x003fe200078e0202 */
[----:B------:R-:W-:Y:S01]  /*06e0*/  UIADD3 UR4, UPT, UPT, UR4, 0x1, URZ ;  /* 0x0000000104047890 */ /* 0x000fe2000fffe0ff */
[----:B------:R-:W-:-:S03]  /*06f0*/  VIADD R2, R2, 0x1 ;  /* 0x0000000102027836 */ /* 0x000fc60000000000 */
[----:B------:R-:W-:Y:S01]  /*0700*/  UISETP.NE.AND UP0, UPT, UR4, UR5, UPT ;  /* 0x000000050400728c */ /* 0x000fe2000bf05270 */
[----:B--2---:R3:W-:Y:S08]  /*0710*/  STL.U8 [R3], R4 ;  /* 0x0000000403007387 */ /* 0x0047f00000100000 */
[----:B------:R-:W-:Y:S05]  /*0720*/  BRA.U UP0, `(.L_x_14) ;  /* 0xfffffffd00dc7547 */ /* 0x000fea000b83ffff */
[----:B---3--:R-:W-:-:S07]  /*0730*/  IMAD.MOV.U32 R4, RZ, RZ, R8 ;  /* 0x000000ffff047224 */ /* 0x008fce00078e0008 */
.L_x_9:
[----:B------:R-:W-:Y:S01]  /*0740*/  ISETP.GE.AND P0, PT, R0, 0x64, PT ;  /* 0x000000640000780c */ /* 0x000fe20003f06270 */
[----:B------:R-:W-:Y:S01]  /*0750*/  IMAD.MOV.U32 R5, RZ, RZ, 0x2d ;  /* 0x0000002dff057424 */ /* 0x000fe200078e00ff */
[----:B------:R-:W-:Y:S01]  /*0760*/  BSSY.RECONVERGENT B1, `(.L_x_15) ;  /* 0x000001b000017945 */ /* 0x000fe20003800200 */
[----:B01----:R-:W-:-:S03]  /*0770*/  IMAD.IADD R6, R1, 0x1, R4 ;  /* 0x0000000101067824 */ /* 0x003fc600078e0204 */
[----:B------:R-:W-:Y:S02]  /*0780*/  BSSY.RELIABLE B0, `(.L_x_16) ;  /* 0x000000d000007945 */ /* 0x000fe40003800100 */
[----:B------:R0:W-:Y:S05]  /*0790*/  STL.U8 [R6], R5 ;  /* 0x0000000506007387 */ /* 0x0001ea0000100000 */
[----:B------:R-:W-:-:S04]  /*07a0*/  @P0 IMAD.HI.U32 R2, R0, 0x51eb851f, RZ ;  /* 0x51eb851f00020827 */ /* 0x000fc800078e00ff */
[----:B------:R-:W-:Y:S01]  /*07b0*/  @P0 VIADD R32, R4, 0x2 ;  /* 0x0000000204200836 */ /* 0x000fe20000000000 */
[----:B------:R-:W-:-:S04]  /*07c0*/  @P0 LOP3.LUT R2, R2, 0xffff, RZ, 0xc0, !PT ;  /* 0x0000ffff02020812 */ /* 0x000fc800078ec0ff */
[----:B------:R-:W-:Y:S01]  /*07d0*/  @P0 LEA.HI R3, R2, 0x30, RZ, 0x1b ;  /* 0x0000003002030811 */ /* 0x000fe200078fd8ff */
[----:B------:R-:W-:-:S04]  /*07e0*/  VIADD R2, R1, 0x40 ;  /* 0x0000004001027836 */ /* 0x000fc80000000000 */
[----:B------:R0:W-:Y:S01]  /*07f0*/  @P0 STL.U8 [R6+0x1], R3 ;  /* 0x0000010306000387 */ /* 0x0001e20000100000 */
[----:B------:R-:W-:Y:S05]  /*0800*/  @P0 BRA `(.L_x_17) ;  /* 0x0000000000100947 */ /* 0x000fea0003800000 */
[----:B------:R-:W-:Y:S01]  /*0810*/  ISETP.GE.AND P0, PT, R0, 0xa, PT ;  /* 0x0000000a0000780c */ /* 0x000fe20003f06270 */
[----:B------:R-:W-:-:S12]  /*0820*/  VIADD R32, R4, 0x1 ;  /* 0x0000000104207836 */ /* 0x000fd80000000000 */
[----:B------:R-:W-:Y:S05]  /*0830*/  @!P0 BREAK.RELIABLE B0 ;  /* 0x0000000000008942 */ /* 0x000fea0003800100 */
[----:B------:R-:W-:Y:S05]  /*0840*/  @!P0 BRA `(.L_x_18) ;  /* 0x0000000000308947 */ /* 0x000fea0003800000 */
.L_x_17:
[----:B------:R-:W-:Y:S05]  /*0850*/  BSYNC.RELIABLE B0 ;  /* 0x0000000000007941 */ /* 0x000fea0003800100 */
.L_x_16:
[----:B0-----:R-:W-:-:S04]  /*0860*/  IMAD.HI.U32 R3, R0, 0x51eb851f, RZ ;  /* 0x51eb851f00037827 */ /* 0x001fc800078e00ff */
[----:B------:R-:W-:Y:S01]  /*0870*/  IMAD.IADD R4, R1, 0x1, R32 ;  /* 0x0000000101047824 */ /* 0x000fe200078e0220 */
[----:B------:R-:W-:Y:S01]  /*0880*/  SHF.R.U32.HI R3, RZ, 0x5, R3 ;  /* 0x00000005ff037819 */ /* 0x000fe20000011603 */
[----:B------:R-:W-:-:S04]  /*0890*/  VIADD R32, R32, 0x1 ;  /* 0x0000000120207836 */ /* 0x000fc80000000000 */
[----:B------:R-:W-:-:S05]  /*08a0*/  IMAD R3, R3, -0x64, R0 ;  /* 0xffffff9c03037824 */ /* 0x000fca00078e0200 */
[----:B------:R-:W-:-:S05]  /*08b0*/  PRMT R3, R3, 0x9910, RZ ;  /* 0x0000991003037816 */ /* 0x000fca00000000ff */
[----:B------:R-:W-:-:S05]  /*08c0*/  IMAD R3, R3, 0x67, RZ ;  /* 0x0000006703037824 */ /* 0x000fca00078e02ff */
[----:B------:R-:W-:-:S04]  /*08d0*/  LOP3.LUT R3, R3, 0xffff, RZ, 0xc0, !PT ;  /* 0x0000ffff03037812 */ /* 0x000fc800078ec0ff */
[----:B------:R-:W-:-:S04]  /*08e0*/  SHF.R.U32.HI R3, RZ, 0xa, R3 ;  /* 0x0000000aff037819 */ /* 0x000fc80000011603 */
[----:B------:R-:W-:-:S05]  /*08f0*/  LOP3.LUT R3, R3, 0x30, RZ, 0xfc, !PT ;  /* 0x0000003003037812 */ /* 0x000fca00078efcff */
[----:B------:R1:W-:Y:S02]  /*0900*/  STL.U8 [R4], R3 ;  /* 0x0000000304007387 */ /* 0x0003e40000100000 */
.L_x_18:
[----:B------:R-:W-:Y:S05]  /*0910*/  BSYNC.RECONVERGENT B1 ;  /* 0x0000000000017941 */ /* 0x000fea0003800200 */
.L_x_15:
[----:B------:R-:W-:Y:S05]  /*0920*/  WARPSYNC.ALL ;  /* 0x0000000000007948 */ /* 0x000fea0003800000 */
[----:B-1----:R-:W-:Y:S01]  /*0930*/  IMAD.HI R4, R0, 0x66666667, RZ ;  /* 0x6666666700047827 */ /* 0x002fe200078e02ff */
[----:B------:R-:W-:-:S03]  /*0940*/  UMOV UR4, URZ ;  /* 0x000000ff00047c82 */ /* 0x000fc60008000000 */
[----:B0-----:R-:W-:Y:S01]  /*0950*/  IMAD.MOV.U32 R6, RZ, RZ, 0x11 ;  /* 0x00000011ff067424 */ /* 0x001fe200078e00ff */
[----:B------:R-:W-:Y:S01]  /*0960*/  SHF.R.U32.HI R5, RZ, 0x1f, R4 ;  /* 0x0000001fff057819 */ /* 0x000fe20000011604 */
[----:B------:R-:W-:Y:S02]  /*0970*/  IMAD.IADD R3, R1, 0x1, R32 ;  /* 0x0000000101037824 */ /* 0x000fe400078e0220 */
[----:B------:R-:W-:Y:S01]  /*0980*/  IMAD.MOV.U32 R7, RZ, RZ, 0x49 ;  /* 0x00000049ff077424 */ /* 0x000fe200078e00ff */
[----:B------:R-:W-:Y:S01]  /*0990*/  LEA.HI R5, R4, R5, RZ, 0x1e ;  /* 0x0000000504057211 */ /* 0x000fe200078ff0ff */
[----:B------:R-:W-:Y:S01]  /*09a0*/  IMAD.MOV.U32 R4, RZ, RZ, 0x1f ;  /* 0x0000001fff047424 */ /* 0x000fe200078e00ff */
[----:B------:R0:W-:Y:S01]  /*09b0*/  STL.U8 [R3+0x1], R6 ;  /* 0x0000010603007387 */ /* 0x0001e20000100000 */
[----:B------:R-:W-:Y:S02]  /*09c0*/  IMAD.MOV.U32 R8, RZ, RZ, 0x2f ;  /* 0x0000002fff087424 */ /* 0x000fe400078e00ff */
[----:B------:R-:W-:Y:S01]  /*09d0*/  IMAD R5, R5, -0xa, R0 ;  /* 0xfffffff605057824 */ /* 0x000fe200078e0200 */
[----:B------:R1:W-:Y:S01]  /*09e0*/  STL.U8 [R3+0x2], R4 ;  /* 0x0000020403007387 */ /* 0x0003e20000100000 */
[----:B------:R-:W-:-:S02]  /*09f0*/  IMAD.MOV.U32 R9, RZ, RZ, 0x17 ;  /* 0x00000017ff097424 */ /* 0x000fc400078e00ff */
[----:B------:R-:W-:Y:S01]  /*0a00*/  VIADD R10, R5, 0x30 ;  /* 0x00000030050a7836 */ /* 0x000fe20000000000 */
[----:B------:R-:W-:Y:S01]  /*0a10*/  STL.U8 [R3+0x3], R7 ;  /* 0x0000030703007387 */ /* 0x000fe20000100000 */
[----:B------:R-:W-:Y:S02]  /*0a20*/  IMAD.MOV.U32 R13, RZ, RZ, 0x1 ;  /* 0x00000001ff0d7424 */ /* 0x000fe400078e00ff */
[----:B0-----:R-:W-:Y:S02]  /*0a30*/  HFMA2 R6, -RZ, RZ, 0, 1.07288360595703125e-06 ;  /* 0x00000012ff067431 */ /* 0x001fe400000001ff */
[----:B------:R-:W-:Y:S01]  /*0a40*/  IMAD.MOV.U32 R14, RZ, RZ, 0x2 ;  /* 0x00000002ff0e7424 */ /* 0x000fe200078e00ff */
[----:B------:R0:W-:Y:S01]  /*0a50*/  STL.U8 [R3+0x4], R8 ;  /* 0x0000040803007387 */ /* 0x0001e20000100000 */
[----:B------:R-:W-:Y:S02]  /*0a60*/  IMAD.MOV.U32 R15, RZ, RZ, 0x3 ;  /* 0x00000003ff0f7424 */ /* 0x000fe400078e00ff */
[----:B------:R-:W-:Y:S01]  /*0a70*/  IMAD.MOV.U32 R12, RZ, RZ, RZ ;  /* 0x000000ffff0c7224 */ /* 0x000fe200078e00ff */
[----:B------:R2:W-:Y:S01]  /*0a80*/  STL.U8 [R3+0x5], R9 ;  /* 0x0000050903007387 */ /* 0x0005e20000100000 */
[----:B------:R-:W-:-:S02]  /*0a90*/  IMAD.MOV.U32 R11, RZ, RZ, 0x17 ;  /* 0x00000017ff0b7424 */ /* 0x000fc400078e00ff */
[----:B-1----:R-:W-:Y:S01]  /*0aa0*/  IMAD.MOV.U32 R4, RZ, RZ, 0x10 ;  /* 0x00000010ff047424 */ /* 0x002fe200078e00ff */
[----:B------:R1:W-:Y:S01]  /*0ab0*/  STL.U8 [R3], R10 ;  /* 0x0000000a03007387 */ /* 0x0003e20000100000 */
[----:B------:R-:W-:Y:S02]  /*0ac0*/  IMAD.MOV.U32 R5, RZ, RZ, 0x11 ;  /* 0x00000011ff057424 */ /* 0x000fe400078e00ff */
[----:B0-----:R-:W-:Y:S01]  /*0ad0*/  IMAD.MOV.U32 R8, RZ, RZ, 0x14 ;  /* 0x00000014ff087424 */ /* 0x001fe200078e00ff */
[----:B------:R0:W-:Y:S01]  /*0ae0*/  STL.128 [R1+0x40], R12 ;  /* 0x0000400c01007387 */ /* 0x0001e20000100c00 */
[----:B------:R-:W-:Y:S02]  /*0af0*/  IMAD.MOV.U32 R7, RZ, RZ, 0x13 ;  /* 0x00000013ff077424 */ /* 0x000fe400078e00ff */
[----:B--2---:R-:W-:Y:S02]  /*0b00*/  IMAD.MOV.U32 R9, RZ, RZ, 0x15 ;  /* 0x00000015ff097424 */ /* 0x004fe400078e00ff */
[----:B------:R-:W-:Y:S01]  /*0b10*/  IMAD.MOV.U32 R20, RZ, RZ, 0x8 ;  /* 0x00000008ff147424 */ /* 0x000fe200078e00ff */
[----:B------:R2:W-:Y:S01]  /*0b20*/  STL.128 [R1+0x80], R4 ;  /* 0x0000800401007387 */ /* 0x0005e20000100c00 */
[----:B-1----:R-:W-:Y:S01]  /*0b30*/  IMAD.MOV.U32 R10, RZ, RZ, 0x16 ;  /* 0x00000016ff0a7424 */ /* 0x002fe200078e00ff */
[----:B------:R-:W-:Y:S01]  /*0b40*/  MOV R3, RZ ;  /* 0x000000ff00037202 */ /* 0x000fe20000000f00 */
[----:B------:R-:W-:-:S02]  /*0b50*/  IMAD.MOV.U32 R21, RZ, RZ, 0x9 ;  /* 0x00000009ff157424 */ /* 0x000fc400078e00ff */
[----:B------:R-:W-:Y:S01]  /*0b60*/  IMAD.MOV.U32 R22, RZ, RZ, 0xa ;  /* 0x0000000aff167424 */ /* 0x000fe200078e00ff */
[----:B------:R1:W-:Y:S01]  /*0b70*/  STL.128 [R1+0x90], R8 ;  /* 0x0000900801007387 */ /* 0x0003e20000100c00 */
[----:B------:R-:W-:Y:S02]  /*0b80*/  IMAD.MOV.U32 R23, RZ, RZ, 0xb ;  /* 0x0000000bff177424 */ /* 0x000fe400078e00ff */
[----:B------:R-:W-:Y:S02]  /*0b90*/  IMAD.MOV.U32 R24, RZ, RZ, 0xc ;  /* 0x0000000cff187424 */ /* 0x000fe400078e00ff */
[----:B0-----:R-:W-:Y:S01]  /*0ba0*/  IMAD.MOV.U32 R12, RZ, RZ, 0x18 ;  /* 0x00000018ff0c7424 */ /* 0x001fe200078e00ff */
[----:B------:R-:W-:Y:S01]  /*0bb0*/  STL.128 [R1+0x60], R20 ;  /* 0x0000601401007387 */ /* 0x000fe20000100c00 */
[----:B------:R-:W-:Y:S02]  /*0bc0*/  IMAD.MOV.U32 R13, RZ, RZ, 0x19 ;  /* 0x00000019ff0d7424 */ /* 0x000fe400078e00ff */
[----:B------:R-:W-:-:S02]  /*0bd0*/  IMAD.MOV.U32 R14, RZ, RZ, 0x1a ;  /* 0x0000001aff0e7424 */ /* 0x000fc400078e00ff */
[----:B------:R-:W-:Y:S02]  /*0be0*/  IMAD.MOV.U32 R15, RZ, RZ, 0x1b ;  /* 0x0000001bff0f7424 */ /* 0x000fe400078e00ff */
[----:B--2---:R-:W-:Y:S02]  /*0bf0*/  IMAD.MOV.U32 R4, RZ, RZ, 0x2c ;  /* 0x0000002cff047424 */ /* 0x004fe400078e00ff */
[----:B------:R-:W-:Y:S01]  /*0c00*/  IMAD.MOV.U32 R5, RZ, RZ, 0x2d ;  /* 0x0000002dff057424 */ /* 0x000fe200078e00ff */
[----:B------:R0:W-:Y:S01]  /*0c10*/  STL.128 [R1+0xa0], R12 ;  /* 0x0000a00c01007387 */ /* 0x0001e20000100c00 */
[----:B-1----:R-:W-:Y:S02]  /*0c20*/  IMAD.MOV.U32 R8, RZ, RZ, 0x30 ;  /* 0x00000030ff087424 */ /* 0x002fe400078e00ff */
[----:B------:R-:W-:Y:S02]  /*0c30*/  IMAD.MOV.U32 R9, RZ, RZ, 0x31 ;  /* 0x00000031ff097424 */ /* 0x000fe400078e00ff */
[----:B------:R-:W-:-:S02]  /*0c40*/  IMAD.MOV.U32 R10, RZ, RZ, 0x32 ;  /* 0x00000032ff0a7424 */ /* 0x000fc400078e00ff */
[----:B------:R-:W-:Y:S02]  /*0c50*/  IMAD.MOV.U32 R11, RZ, RZ, 0x33 ;  /* 0x00000033ff0b7424 */ /* 0x000fe400078e00ff */
[----:B------:R-:W-:Y:S02]  /*0c60*/  IMAD.MOV.U32 R6, RZ, RZ, 0x2e ;  /* 0x0000002eff067424 */ /* 0x000fe400078e00ff */
[----:B------:R-:W-:Y:S01]  /*0c70*/  IMAD.MOV.U32 R7, RZ, RZ, 0x2f ;  /* 0x0000002fff077424 */ /* 0x000fe200078e00ff */
[----:B------:R1:W-:Y:S01]  /*0c80*/  STL.128 [R1+0x100], R8 ;  /* 0x0001000801007387 */ /* 0x0003e20000100c00 */
[----:B------:R-:W-:Y:S02]  /*0c90*/  IMAD.MOV.U32 R25, RZ, RZ, 0xd ;  /* 0x0000000dff197424 */ /* 0x000fe400078e00ff */
[----:B------:R-:W-:Y:S01]  /*0ca0*/  IMAD.MOV.U32 R26, RZ, RZ, 0xe ;  /* 0x0000000eff1a7424 */ /* 0x000fe200078e00ff */
[----:B------:R2:W-:Y:S01]  /*0cb0*/  STL.128 [R1+0xf0], R4 ;  /* 0x0000f00401007387 */ /* 0x0005e20000100c00 */
[----:B0-----:R-:W-:-:S02]  /*0cc0*/  IMAD.MOV.U32 R12, RZ, RZ, 0x34 ;  /* 0x00000034ff0c7424 */ /* 0x001fc400078e00ff */
[----:B------:R-:W-:Y:S02]  /*0cd0*/  IMAD.MOV.U32 R13, RZ, RZ, 0x35 ;  /* 0x00000035ff0d7424 */ /* 0x000fe400078e00ff */
[----:B------:R-:W-:Y:S02]  /*0ce0*/  IMAD.MOV.U32 R14, RZ, RZ, 0x36 ;  /* 0x00000036ff0e7424 */ /* 0x000fe400078e00ff */
[----:B------:R-:W-:Y:S02]  /*0cf0*/  IMAD.MOV.U32 R15, RZ, RZ, 0x37 ;  /* 0x00000037ff0f7424 */ /* 0x000fe400078e00ff */
[----:B------:R-:W-:Y:S02]  /*0d00*/  IMAD.MOV.U32 R27, RZ, RZ, 0xf ;  /* 0x0000000fff1b7424 */ /* 0x000fe400078e00ff */
[----:B------:R-:W-:Y:S01]  /*0d10*/  IMAD.MOV.U32 R20, RZ, RZ, 0x20 ;  /* 0x00000020ff147424 */ /* 0x000fe200078e00ff */
[----:B------:R0:W-:Y:S01]  /*0d20*/  STL.128 [R1+0x110], R12 ;  /* 0x0001100c01007387 */ /* 0x0001e20000100c00 */
[----:B-1----:R-:W-:-:S02]  /*0d30*/  IMAD.MOV.U32 R8, RZ, RZ, 0x44 ;  /* 0x00000044ff087424 */ /* 0x002fc400078e00ff */
[----:B------:R-:W-:Y:S01]  /*0d40*/  IMAD.MOV.U32 R9, RZ, RZ, 0x45 ;  /* 0x00000045ff097424 */ /* 0x000fe200078e00ff */
[----:B--2---:R-:W-:Y:S01]  /*0d50*/  MOV R6, 0x42 ;  /* 0x0000004200067802 */ /* 0x004fe20000000f00 */
[----:B------:R-:W-:Y:S01]  /*0d60*/  IMAD.MOV.U32 R10, RZ, RZ, 0x46 ;  /* 0x00000046ff0a7424 */ /* 0x000fe200078e00ff */
[----:B------:R-:W-:Y:S01]  /*0d70*/  STL.128 [R1+0x70], R24 ;  /* 0x0000701801007387 */ /* 0x000fe20000100c00 */
[----:B------:R-:W-:Y:S02]  /*0d80*/  IMAD.MOV.U32 R11, RZ, RZ, 0x47 ;  /* 0x00000047ff0b7424 */ /* 0x000fe400078e00ff */
[----:B------:R-:W-:Y:S02]  /*0d90*/  IMAD.MOV.U32 R4, RZ, RZ, 0x40 ;  /* 0x00000040ff047424 */ /* 0x000fe400078e00ff */
[----:B------:R-:W-:Y:S01]  /*0da0*/  IMAD.MOV.U32 R5, RZ, RZ, 0x41 ;  /* 0x00000041ff057424 */ /* 0x000fe200078e00ff */
[----:B------:R1:W-:Y:S01]  /*0db0*/  STL.128 [R1+0x150], R8 ;  /* 0x0001500801007387 */ /* 0x0003e20000100c00 */
[----:B------:R-:W-:-:S02]  /*0dc0*/  IMAD.MOV.U32 R7, RZ, RZ, 0x43 ;  /* 0x00000043ff077424 */ /* 0x000fc400078e00ff */
[----:B------:R-:W-:Y:S02]  /*0dd0*/  IMAD.MOV.U32 R21, RZ, RZ, 0x21 ;  /* 0x00000021ff157424 */ /* 0x000fe400078e00ff */
[----:B0-----:R-:W-:Y:S01]  /*0de0*/  IMAD.MOV.U32 R12, RZ, RZ, 0x48 ;  /* 0x00000048ff0c7424 */ /* 0x001fe200078e00ff */
[----:B------:R0:W-:Y:S01]  /*0df0*/  STL.128 [R1+0x140], R4 ;  /* 0x0001400401007387 */ /* 0x0001e20000100c00 */
[----:B------:R-:W-:Y:S02]  /*0e00*/  IMAD.MOV.U32 R13, RZ, RZ, 0x49 ;  /* 0x00000049ff0d7424 */ /* 0x000fe400078e00ff */
[----:B------:R-:W-:Y:S02]  /*0e10*/  IMAD.MOV.U32 R14, RZ, RZ, 0x4a ;  /* 0x0000004aff0e7424 */ /* 0x000fe400078e00ff */
[----:B------:R-:W-:Y:S02]  /*0e20*/  IMAD.MOV.U32 R15, RZ, RZ, 0x4b ;  /* 0x0000004bff0f7424 */ /* 0x000fe400078e00ff */
[----:B------:R-:W-:-:S02]  /*0e30*/  IMAD.MOV.U32 R22, RZ, RZ, 0x22 ;  /* 0x00000022ff167424 */ /* 0x000fc400078e00ff */
[----:B------:R-:W-:Y:S01]  /*0e40*/  IMAD.MOV.U32 R23, RZ, RZ, 0x23 ;  /* 0x00000023ff177424 */ /* 0x000fe200078e00ff */
[----:B------:R2:W-:Y:S01]  /*0e50*/  STL.128 [R1+0x160], R12 ;  /* 0x0001600c01007387 */ /* 0x0005e20000100c00 */
[----:B-1----:R-:W-:Y:S02]  /*0e60*/  IMAD.MOV.U32 R8, RZ, RZ, 0x58 ;  /* 0x00000058ff087424 */ /* 0x002fe400078e00ff */
[----:B------:R-:W-:Y:S01]  /*0e70*/  IMAD.MOV.U32 R9, RZ, RZ, 0x59 ;  /* 0x00000059ff097424 */ /* 0x000fe200078e00ff */
[----:B------:R-:W-:Y:S01]  /*0e80*/  STL.128 [R1+0xc0], R20 ;  /* 0x0000c01401007387 */ /* 0x000fe20000100c00 */
[----:B------:R-:W-:Y:S02]  /*0e90*/  IMAD.MOV.U32 R10, RZ, RZ, 0x5a ;  /* 0x0000005aff0a7424 */ /* 0x000fe400078e00ff */
[----:B------:R-:W-:Y:S02]  /*0ea0*/  IMAD.MOV.U32 R11, RZ, RZ, 0x5b ;  /* 0x0000005bff0b7424 */ /* 0x000fe400078e00ff */
[----:B0-----:R-:W-:-:S02]  /*0eb0*/  IMAD.MOV.U32 R4, RZ, RZ, 0x54 ;  /* 0x00000054ff047424 */ /* 0x001fc400078e00ff */
[----:B------:R-:W-:Y:S01]  /*0ec0*/  IMAD.MOV.U32 R5, RZ, RZ, 0x55 ;  /* 0x00000055ff057424 */ /* 0x000fe200078e00ff */
[----:B------:R0:W-:Y:S01]  /*0ed0*/  STL.128 [R1+0x1a0], R8 ;  /* 0x0001a00801007387 */ /* 0x0001e20000100c00 */
[----:B------:R-:W-:Y:S02]  /*0ee0*/  IMAD.MOV.U32 R6, RZ, RZ, 0x56 ;  /* 0x00000056ff067424 */ /* 0x000fe400078e00ff */
[----:B------:R-:W-:Y:S02]  /*0ef0*/  IMAD.MOV.U32 R7, RZ, RZ, 0x57 ;  /* 0x00000057ff077424 */ /* 0x000fe400078e00ff */
[----:B--2---:R-:W-:Y:S02]  /*0f00*/  IMAD.MOV.U32 R12, RZ, RZ, 0x5c ;  /* 0x0000005cff0c7424 */ /* 0x004fe400078e00ff */
[----:B------:R-:W-:Y:S01]  /*0f10*/  IMAD.MOV.U32 R13, RZ, RZ, 0x5d ;  /* 0x0000005dff0d7424 */ /* 0x000fe200078e00ff */
[----:B------:R1:W-:Y:S01]  /*0f20*/  STL.128 [R1+0x190], R4 ;  /* 0x0001900401007387 */ /* 0x0003e20000100c00 */
[----:B------:R-:W-:-:S02]  /*0f30*/  IMAD.MOV.U32 R14, RZ, RZ, 0x5e ;  /* 0x0000005eff0e7424 */ /* 0x000fc400078e00ff */
[----:B------:R-:W-:Y:S02]  /*0f40*/  IMAD.MOV.U32 R15, RZ, RZ, 0x5f ;  /* 0x0000005fff0f7424 */ /* 0x000fe400078e00ff */
[----:B------:R-:W-:Y:S02]  /*0f50*/  IMAD.MOV.U32 R24, RZ, RZ, 0x24 ;  /* 0x00000024ff187424 */ /* 0x000fe400078e00ff */
[----:B------:R-:W-:Y:S01]  /*0f60*/  IMAD.MOV.U32 R25, RZ, RZ, 0x25 ;  /* 0x00000025ff197424 */ /* 0x000fe200078e00ff */
[----:B------:R2:W-:Y:S01]  /*0f70*/  STL.128 [R1+0x1b0], R12 ;  /* 0x0001b00c01007387 */ /* 0x0005e20000100c00 */
[----:B0-----:R-:W-:Y:S02]  /*0f80*/  IMAD.MOV.U32 R8, RZ, RZ, 0x6c ;  /* 0x0000006cff087424 */ /* 0x001fe400078e00ff */
[----:B------:R-:W-:Y:S02]  /*0f90*/  IMAD.MOV.U32 R9, RZ, RZ, 0x6d ;  /* 0x0000006dff097424 */ /* 0x000fe400078e00ff */
[----:B------:R-:W-:-:S02]  /*0fa0*/  IMAD.MOV.U32 R10, RZ, RZ, 0x6e ;  /* 0x0000006eff0a7424 */ /* 0x000fc400078e00ff */
[----:B------:R-:W-:Y:S02]  /*0fb0*/  IMAD.MOV.U32 R11, RZ, RZ, 0x6f ;  /* 0x0000006fff0b7424 */ /* 0x000fe400078e00ff */
[----:B-1----:R-:W-:Y:S02]  /*0fc0*/  IMAD.MOV.U32 R4, RZ, RZ, 0x68 ;  /* 0x00000068ff047424 */ /* 0x002fe400078e00ff */
[----:B------:R-:W-:Y:S01]  /*0fd0*/  IMAD.MOV.U32 R5, RZ, RZ, 0x69 ;  /* 0x00000069ff057424 */ /* 0x000fe200078e00ff */
[----:B------:R0:W-:Y:S01]  /*0fe0*/  STL.128 [R1+0x1f0], R8 ;  /* 0x0001f00801007387 */ /* 0x0001e20000100c00 */
[----:B------:R-:W-:Y:S02]  /*0ff0*/  IMAD.MOV.U32 R6, RZ, RZ, 0x6a ;  /* 0x0000006aff067424 */ /* 0x000fe400078e00ff */
[----:B------:R-:W-:Y:S02]  /*1000*/  IMAD.MOV.U32 R7, RZ, RZ, 0x6b ;  /* 0x0000006bff077424 */ /* 0x000fe400078e00ff */
[----:B--2---:R-:W-:-:S02]  /*1010*/  HFMA2 R14, -RZ, RZ, 0, 6.79492950439453125e-06 ;  /* 0x00000072ff0e7431 */ /* 0x004fc400000001ff */
[----:B------:R-:W-:Y:S02]  /*1020*/  IMAD.MOV.U32 R12, RZ, RZ, 0x70 ;  /* 0x00000070ff0c7424 */ /* 0x000fe400078e00ff */
[----:B------:R-:W-:Y:S01]  /*1030*/  IMAD.MOV.U32 R13, RZ, RZ, 0x71 ;  /* 0x00000071ff0d7424 */ /* 0x000fe200078e00ff */
[----:B------:R1:W-:Y:S01]  /*1040*/  STL.128 [R1+0x1e0], R4 ;  /* 0x0001e00401007387 */ /* 0x0003e20000100c00 */
[----:B------:R-:W-:Y:S02]  /*1050*/  IMAD.MOV.U32 R15, RZ, RZ, 0x73 ;  /* 0x00000073ff0f7424 */ /* 0x000fe400078e00ff */
[----:B------:R-:W-:Y:S02]  /*1060*/  IMAD.MOV.U32 R26, RZ, RZ, 0x26 ;  /* 0x00000026ff1a7424 */ /* 0x000fe400078e00ff */
[----:B------:R-:W-:Y:S01]  /*1070*/  IMAD.MOV.U32 R27, RZ, RZ, 0x27 ;  /* 0x00000027ff1b7424 */ /* 0x000fe200078e00ff */
[----:B------:R2:W-:Y:S01]  /*1080*/  STL.128 [R1+0x200], R12 ;  /* 0x0002000c01007387 */ /* 0x0005e20000100c00 */
[----:B------:R-:W-:-:S02]  /*1090*/  IMAD.MOV.U32 R28, RZ, RZ, 0x28 ;  /* 0x00000028ff1c7424 */ /* 0x000fc400078e00ff */
[----:B0-----:R-:W-:Y:S01]  /*10a0*/  IMAD.MOV.U32 R8, RZ, RZ, 0x80 ;  /* 0x00000080ff087424 */ /* 0x001fe200078e00ff */
[----:B------:R-:W-:Y:S01]  /*10b0*/  STL.128 [R1+0xd0], R24 ;  /* 0x0000d01801007387 */ /* 0x000fe20000100c00 */
[----:B------:R-:W-:Y:S02]  /*10c0*/  IMAD.MOV.U32 R9, RZ, RZ, 0x81 ;  /* 0x00000081ff097424 */ /* 0x000fe400078e00ff */
[----:B------:R-:W-:Y:S02]  /*10d0*/  IMAD.MOV.U32 R10, RZ, RZ, 0x82 ;  /* 0x00000082ff0a7424 */ /* 0x000fe400078e00ff */
[----:B------:R-:W-:Y:S02]  /*10e0*/  IMAD.MOV.U32 R11, RZ, RZ, 0x83 ;  /* 0x00000083ff0b7424 */ /* 0x000fe400078e00ff */
[----:B-1----:R-:W-:Y:S02]  /*10f0*/  IMAD.MOV.U32 R4, RZ, RZ, 0x7c ;  /* 0x0000007cff047424 */ /* 0x002fe400078e00ff */
[----:B------:R-:W-:Y:S01]  /*1100*/  IMAD.MOV.U32 R5, RZ, RZ, 0x7d ;  /* 0x0000007dff057424 */ /* 0x000fe200078e00ff */
[----:B------:R0:W-:Y:S01]  /*1110*/  STL.128 [R1+0x240], R8 ;  /* 0x0002400801007387 */ /* 0x0001e20000100c00 */
[----:B------:R-:W-:-:S02]  /*1120*/  IMAD.MOV.U32 R6, RZ, RZ, 0x7e ;  /* 0x0000007eff067424 */ /* 0x000fc400078e00ff */
[----:B------:R-:W-:Y:S02]  /*1130*/  IMAD.MOV.U32 R7, RZ, RZ, 0x7f ;  /* 0x0000007fff077424 */ /* 0x000fe400078e00ff */
[----:B--2---:R-:W-:Y:S02]  /*1140*/  IMAD.MOV.U32 R12, RZ, RZ, 0x84 ;  /* 0x00000084ff0c7424 */ /* 0x004fe400078e00ff */
[----:B------:R-:W-:Y:S01]  /*1150*/  IMAD.MOV.U32 R13, RZ, RZ, 0x85 ;  /* 0x00000085ff0d7424 */ /* 0x000fe200078e00ff */
[----:B------:R1:W-:Y:S01]  /*1160*/  STL.128 [R1+0x230], R4 ;  /* 0x0002300401007387 */ /* 0x0003e20000100c00 */
[----:B------:R-:W-:Y:S02]  /*1170*/  IMAD.MOV.U32 R14, RZ, RZ, 0x86 ;  /* 0x00000086ff0e7424 */ /* 0x000fe400078e00ff */
[----:B------:R-:W-:Y:S02]  /*1180*/  IMAD.MOV.U32 R15, RZ, RZ, 0x87 ;  /* 0x00000087ff0f7424 */ /* 0x000fe400078e00ff */
[----:B------:R-:W-:-:S02]  /*1190*/  IMAD.MOV.U32 R29, RZ, RZ, 0x29 ;  /* 0x00000029ff1d7424 */ /* 0x000fc400078e00ff */
[----:B------:R-:W-:Y:S01]  /*11a0*/  IMAD.MOV.U32 R30, RZ, RZ, 0x2a ;  /* 0x0000002aff1e7424 */ /* 0x000fe200078e00ff */
[----:B------:R2:W-:Y:S01]  /*11b0*/  STL.128 [R1+0x250], R12 ;  /* 0x0002500c01007387 */ /* 0x0005e20000100c00 */
[----:B0-----:R-:W-:Y:S02]  /*11c0*/  IMAD.MOV.U32 R8, RZ, RZ, 0x94 ;  /* 0x00000094ff087424 */ /* 0x001fe400078e00ff */
[----:B------:R-:W-:Y:S02]  /*11d0*/  IMAD.MOV.U32 R9, RZ, RZ, 0x95 ;  /* 0x00000095ff097424 */ /* 0x000fe400078e00ff */
[----:B------:R-:W-:Y:S02]  /*11e0*/  IMAD.MOV.U32 R10, RZ, RZ, 0x96 ;  /* 0x00000096ff0a7424 */ /* 0x000fe400078e00ff */
[----:B------:R-:W-:Y:S02]  /*11f0*/  IMAD.MOV.U32 R11, RZ, RZ, 0x97 ;  /* 0x00000097ff0b7424 */ /* 0x000fe400078e00ff */
[----:B------:R-:W-:-:S02]  /*1200*/  IMAD.MOV.U32 R31, RZ, RZ, 0x2b ;  /* 0x0000002bff1f7424 */ /* 0x000fc400078e00ff */
[----:B-1----:R-:W-:Y:S01]  /*1210*/  IMAD.MOV.U32 R4, RZ, RZ, 0x90 ;  /* 0x00000090ff047424 */ /* 0x002fe200078e00ff */
[----:B------:R0:W-:Y:S01]  /*1220*/  STL.128 [R1+0x290], R8 ;  /* 0x0002900801007387 */ /* 0x0001e20000100c00 */
[----:B------:R-:W-:Y:S02]  /*1230*/  IMAD.MOV.U32 R5, RZ, RZ, 0x91 ;  /* 0x00000091ff057424 */ /* 0x000fe400078e00ff */
[----:B------:R-:W-:Y:S01]  /*1240*/  IMAD.MOV.U32 R6, RZ, RZ, 0x92 ;  /* 0x00000092ff067424 */ /* 0x000fe200078e00ff */
[----:B------:R1:W-:Y:S01]  /*1250*/  STL.128 [R1+0xe0], R28 ;  /* 0x0000e01c01007387 */ /* 0x0003e20000100c00 */
[----:B------:R-:W-:Y:S02]  /*1260*/  IMAD.MOV.U32 R7, RZ, RZ, 0x93 ;  /* 0x00000093ff077424 */ /* 0x000fe400078e00ff */
[----:B--2---:R-:W-:Y:S02]  /*1270*/  IMAD.MOV.U32 R12, RZ, RZ, 0x98 ;  /* 0x00000098ff0c7424 */ /* 0x004fe400078e00ff */
[----:B------:R-:W-:Y:S01]  /*1280*/  IMAD.MOV.U32 R13, RZ, RZ, 0x99 ;  /* 0x00000099ff0d7424 */ /* 0x000fe200078e00ff */
[----:B------:R2:W-:Y:S01]  /*1290*/  STL.128 [R1+0x280], R4 ;  /* 0x0002800401007387 */ /* 0x0005e20000100c00 */
[----:B------:R-:W-:-:S02]  /*12a0*/  IMAD.MOV.U32 R14, RZ, RZ, 0x9a ;  /* 0x0000009aff0e7424 */ /* 0x000fc400078e00ff */
[----:B------:R-:W-:Y:S02]  /*12b0*/  IMAD.MOV.U32 R15, RZ, RZ, 0x9b ;  /* 0x0000009bff0f7424 */ /* 0x000fe400078e00ff */
[----:B------:R-:W-:Y:S02]  /*12c0*/  IMAD.MOV.U32 R20, RZ, RZ, 0x3c ;  /* 0x0000003cff147424 */ /* 0x000fe400078e00ff */
[----:B0-----:R-:W-:Y:S01]  /*12d0*/  IMAD.MOV.U32 R8, RZ, RZ, 0xa8 ;  /* 0x000000a8ff087424 */ /* 0x001fe200078e00ff */
[----:B------:R0:W-:Y:S01]  /*12e0*/  STL.128 [R1+0x2a0], R12 ;  /* 0x0002a00c01007387 */ /* 0x0001e20000100c00 */
[----:B------:R-:W-:Y:S02]  /*12f0*/  IMAD.MOV.U32 R9, RZ, RZ, 0xa9 ;  /* 0x000000a9ff097424 */ /* 0x000fe400078e00ff */
[----:B------:R-:W-:Y:S02]  /*1300*/  IMAD.MOV.U32 R10, RZ, RZ, 0xaa ;  /* 0x000000aaff0a7424 */ /* 0x000fe400078e00ff */
[----:B------:R-:W-:-:S02]  /*1310*/  IMAD.MOV.U32 R11, RZ, RZ, 0xab ;  /* 0x000000abff0b7424 */ /* 0x000fc400078e00ff */
        /* <DEDUP_REMOVED lines=8> */
[----:B------:R-:W-:Y:S02]  /*13a0*/  IMAD.MOV.U32 R27, RZ, RZ, 0x4f ;  /* 0x0000004fff1b7424 */ /* 0x000fe400078e00ff */
[----:B-1----:R-:W-:Y:S02]  /*13b0*/  IMAD.MOV.U32 R28, RZ, RZ, 0x50 ;  /* 0x00000050ff1c7424 */ /* 0x002fe400078e00ff */
[----:B------:R-:W-:Y:S01]  /*13c0*/  IMAD.MOV.U32 R29, RZ, RZ, 0x51 ;  /* 0x00000051ff1d7424 */ /* 0x000fe200078e00ff */
[----:B------:R1:W-:Y:S01]  /*13d0*/  STL.128 [R1+0x170], R24 ;  /* 0x0001701801007387 */ /* 0x0003e20000100c00 */
[----:B------:R-:W-:Y:S02]  /*13e0*/  IMAD.MOV.U32 R30, RZ, RZ, 0x52 ;  /* 0x00000052ff1e7424 */ /* 0x000fe400078e00ff */
[----:B------:R-:W-:Y:S02]  /*13f0*/  IMAD.MOV.U32 R31, RZ, RZ, 0x53 ;  /* 0x00000053ff1f7424 */ /* 0x000fe400078e00ff */
[----:B--2---:R-:W-:-:S02]  /*1400*/  IMAD.MOV.U32 R4, RZ, RZ, 0xa4 ;  /* 0x000000a4ff047424 */ /* 0x004fc400078e00ff */
[----:B------:R-:W-:Y:S01]  /*1410*/  IMAD.MOV.U32 R5, RZ, RZ, 0xa5 ;  /* 0x000000a5ff057424 */ /* 0x000fe200078e00ff */
[----:B------:R2:W-:Y:S01]  /*1420*/  STL.128 [R1+0x180], R28 ;  /* 0x0001801c01007387 */ /* 0x0005e20000100c00 */
[----:B------:R-:W-:Y:S02]  /*1430*/  IMAD.MOV.U32 R6, RZ, RZ, 0xa6 ;  /* 0x000000a6ff067424 */ /* 0x000fe400078e00ff */
[----:B------:R-:W-:Y:S02]  /*1440*/  IMAD.MOV.U32 R7, RZ, RZ, 0xa7 ;  /* 0x000000a7ff077424 */ /* 0x000fe400078e00ff */
[----:B0-----:R-:W-:Y:S02]  /*1450*/  IMAD.MOV.U32 R12, RZ, RZ, 0xac ;  /* 0x000000acff0c7424 */ /* 0x001fe400078e00ff */
[----:B------:R-:W-:Y:S01]  /*1460*/  IMAD.MOV.U32 R13, RZ, RZ, 0xad ;  /* 0x000000adff0d7424 */ /* 0x000fe200078e00ff */
[----:B------:R-:W-:Y:S01]  /*1470*/  STL.128 [R1+0x2d0], R4 ;  /* 0x0002d00401007387 */ /* 0x000fe20000100c00 */
[----:B------:R-:W-:-:S02]  /*1480*/  IMAD.MOV.U32 R14, RZ, RZ, 0xae ;  /* 0x000000aeff0e7424 */ /* 0x000fc400078e00ff */
[----:B------:R-:W-:Y:S02]  /*1490*/  IMAD.MOV.U32 R15, RZ, RZ, 0xaf ;  /* 0x000000afff0f7424 */ /* 0x000fe400078e00ff */
[----:B------:R-:W-:Y:S02]  /*14a0*/  IMAD.MOV.U32 R16, RZ, RZ, 0x4 ;  /* 0x00000004ff107424 */ /* 0x000fe400078e00ff */
[----:B------:R-:W-:Y:S01]  /*14b0*/  IMAD.MOV.U32 R17, RZ, RZ, 0x5 ;  /* 0x00000005ff117424 */ /* 0x000fe200078e00ff */
[----:B------:R-:W-:Y:S01]  /*14c0*/  STL.128 [R1+0x2f0], R12 ;  /* 0x0002f00c01007387 */ /* 0x000fe20000100c00 */
[----:B------:R-:W-:Y:S02]  /*14d0*/  IMAD.MOV.U32 R18, RZ, RZ, 0x6 ;  /* 0x00000006ff127424 */ /* 0x000fe400078e00ff */
[----:B------:R-:W-:Y:S02]  /*14e0*/  IMAD.MOV.U32 R19, RZ, RZ, 0x7 ;  /* 0x00000007ff137424 */ /* 0x000fe400078e00ff */
[----:B---3--:R-:W-:-:S02]  /*14f0*/  IMAD.MOV.U32 R8, RZ, RZ, 0xbc ;  /* 0x000000bcff087424 */ /* 0x008fc400078e00ff */
[----:B------:R-:W-:Y:S01]  /*1500*/  IMAD.MOV.U32 R9, RZ, RZ, 0xbd ;  /* 0x000000bdff097424 */ /* 0x000fe200078e00ff */
[----:B------:R-:W-:Y:S01]  /*1510*/  STL.128 [R1+0x50], R16 ;  /* 0x0000501001007387 */ /* 0x000fe20000100c00 */
[----:B------:R-:W-:Y:S02]  /*1520*/  IMAD.MOV.U32 R10, RZ, RZ, 0xbe ;  /* 0x000000beff0a7424 */ /* 0x000fe400078e00ff */
[----:B------:R-:W-:Y:S02]  /*1530*/  IMAD.MOV.U32 R11, RZ, RZ, 0xbf ;  /* 0x000000bfff0b7424 */ /* 0x000fe400078e00ff */
[----:B----4-:R-:W-:Y:S02]  /*1540*/  IMAD.MOV.U32 R20, RZ, RZ, 0x64 ;  /* 0x00000064ff147424 */ /* 0x010fe400078e00ff */
[----:B------:R-:W-:Y:S01]  /*1550*/  IMAD.MOV.U32 R21, RZ, RZ, 0x65 ;  /* 0x00000065ff157424 */ /* 0x000fe200078e00ff */
[----:B------:R0:W-:Y:S01]  /*1560*/  STL.128 [R1+0x330], R8 ;  /* 0x0003300801007387 */ /* 0x0001e20000100c00 */
[----:B------:R-:W-:-:S02]  /*1570*/  IMAD.MOV.U32 R22, RZ, RZ, 0x66 ;  /* 0x00000066ff167424 */ /* 0x000fc400078e00ff */
[----:B------:R-:W-:Y:S02]  /*1580*/  IMAD.MOV.U32 R23, RZ, RZ, 0x67 ;  /* 0x00000067ff177424 */ /* 0x000fe400078e00ff */
[----:B-1----:R-:W-:Y:S02]  /*1590*/  IMAD.MOV.U32 R24, RZ, RZ, 0x74 ;  /* 0x00000074ff187424 */ /* 0x002fe400078e00ff */
[----:B------:R-:W-:Y:S01]  /*15a0*/  IMAD.MOV.U32 R25, RZ, RZ, 0x75 ;  /* 0x00000075ff197424 */ /* 0x000fe200078e00ff */
[----:B------:R-:W-:Y:S01]  /*15b0*/  STL.128 [R1+0x1d0], R20 ;  /* 0x0001d01401007387 */ /* 0x000fe20000100c00 */
[----:B------:R-:W-:Y:S02]  /*15c0*/  IMAD.MOV.U32 R26, RZ, RZ, 0x76 ;  /* 0x00000076ff1a7424 */ /* 0x000fe400078e00ff */
[----:B------:R-:W-:Y:S02]  /*15d0*/  IMAD.MOV.U32 R27, RZ, RZ, 0x77 ;  /* 0x00000077ff1b7424 */ /* 0x000fe400078e00ff */
[----:B--2---:R-:W-:-:S02]  /*15e0*/  IMAD.MOV.U32 R28, RZ, RZ, 0x78 ;  /* 0x00000078ff1c7424 */ /* 0x004fc400078e00ff */
[----:B------:R-:W-:Y:S02]  /*15f0*/  IMAD.MOV.U32 R29, RZ, RZ, 0x79 ;  /* 0x00000079ff1d7424 */ /* 0x000fe400078e00ff */
[----:B0-----:R-:W-:Y:S02]  /*1600*/  HFMA2 R10, -RZ, RZ, 0, 1.251697540283203125e-05 ;  /* 0x000000d2ff0a7431 */ /* 0x001fe400000001ff */
        /* <DEDUP_REMOVED lines=8> */
[----:B------:R-:W-:Y:S02]  /*1690*/  IMAD.MOV.U32 R12, RZ, RZ, 0xc0 ;  /* 0x000000c0ff0c7424 */ /* 0x000fe400078e00ff */
[----:B------:R-:W-:Y:S01]  /*16a0*/  IMAD.MOV.U32 R13, RZ, RZ, 0xc1 ;  /* 0x000000c1ff0d7424 */ /* 0x000fe200078e00ff */
[----:B------:R1:W-:Y:S01]  /*16b0*/  STL.128 [R1+0x320], R4 ;  /* 0x0003200401007387 */ /* 0x0003e20000100c00 */
[----:B------:R-:W-:Y:S02]  /*16c0*/  IMAD.MOV.U32 R14, RZ, RZ, 0xc2 ;  /* 0x000000c2ff0e7424 */ /* 0x000fe400078e00ff */
[----:B------:R-:W-:Y:S02]  /*16d0*/  IMAD.MOV.U32 R15, RZ, RZ, 0xc3 ;  /* 0x000000c3ff0f7424 */ /* 0x000fe400078e00ff */
[----:B------:R-:W-:-:S02]  /*16e0*/  IMAD.MOV.U32 R16, RZ, RZ, 0x1c ;  /* 0x0000001cff107424 */ /* 0x000fc400078e00ff */
[----:B------:R-:W-:Y:S01]  /*16f0*/  IMAD.MOV.U32 R17, RZ, RZ, 0x1d ;  /* 0x0000001dff117424 */ /* 0x000fe200078e00ff */
[----:B------:R2:W-:Y:S01]  /*1700*/  STL.128 [R1+0x340], R12 ;  /* 0x0003400c01007387 */ /* 0x0005e20000100c00 */
[----:B------:R-:W-:Y:S01]  /*1710*/  IMAD.MOV.U32 R18, RZ, RZ, 0x1e ;  /* 0x0000001eff127424 */ /* 0x000fe200078e00ff */
[----:B0-----:R-:W-:Y:S01]  /*1720*/  MOV R30, 0xa2 ;  /* 0x000000a2001e7802 */ /* 0x001fe20000000f00 */
        /* <DEDUP_REMOVED lines=14> */
[----:B------:R-:W-:Y:S02]  /*1810*/  IMAD.MOV.U32 R31, RZ, RZ, 0xa3 ;  /* 0x000000a3ff1f7424 */ /* 0x000fe400078e00ff */
[----:B-1----:R-:W-:Y:S02]  /*1820*/  IMAD.MOV.U32 R4, RZ, RZ, 0xcc ;  /* 0x000000ccff047424 */ /* 0x002fe400078e00ff */
[----:B------:R-:W-:Y:S01]  /*1830*/  IMAD.MOV.U32 R5, RZ, RZ, 0xcd ;  /* 0x000000cdff057424 */ /* 0x000fe200078e00ff */
[----:B------:R1:W-:Y:S01]  /*1840*/  STL.128 [R1+0x2c0], R28 ;  /* 0x0002c01c01007387 */ /* 0x0003e20000100c00 */
[----:B------:R-:W-:Y:S02]  /*1850*/  IMAD.MOV.U32 R6, RZ, RZ, 0xce ;  /* 0x000000ceff067424 */ /* 0x000fe400078e00ff */
[----:B------:R-:W-:-:S02]  /*1860*/  IMAD.MOV.U32 R7, RZ, RZ, 0xcf ;  /* 0x000000cfff077424 */ /* 0x000fc400078e00ff */
        /* <DEDUP_REMOVED lines=9> */
[----:B0-----:R-:W-:Y:S02]  /*1900*/  IMAD.MOV.U32 R16, RZ, RZ, 0x38 ;  /* 0x00000038ff107424 */ /* 0x001fe400078e00ff */
[----:B------:R-:W-:Y:S01]  /*1910*/  IMAD.MOV.U32 R17, RZ, RZ, 0x39 ;  /* 0x00000039ff117424 */ /* 0x000fe200078e00ff */
[----:B------:R0:W-:Y:S01]  /*1920*/  STL.128 [R1+0x390], R12 ;  /* 0x0003900c01007387 */ /* 0x0001e20000100c00 */
[----:B------:R-:W-:Y:S02]  /*1930*/  IMAD.MOV.U32 R18, RZ, RZ, 0x3a ;  /* 0x0000003aff127424 */ /* 0x000fe400078e00ff */
[----:B------:R-:W-:Y:S02]  /*1940*/  IMAD.MOV.U32 R19, RZ, RZ, 0x3b ;  /* 0x0000003bff137424 */ /* 0x000fe400078e00ff */
[----:B---3--:R-:W-:-:S02]  /*1950*/  IMAD.MOV.U32 R20, RZ, RZ, 0xb4 ;  /* 0x000000b4ff147424 */ /* 0x008fc400078e00ff */
[----:B------:R-:W-:Y:S01]  /*1960*/  IMAD.MOV.U32 R21, RZ, RZ, 0xb5 ;  /* 0x000000b5ff157424 */ /* 0x000fe200078e00ff */
[----:B------:R3:W-:Y:S01]  /*1970*/  STL.128 [R1+0x120], R16 ;  /* 0x0001201001007387 */ /* 0x0007e20000100c00 */
        /* <DEDUP_REMOVED lines=12> */
[----:B-----5:R-:W-:-:S02]  /*1a40*/  IMAD.MOV.U32 R4, RZ, RZ, 0xe0 ;  /* 0x000000e0ff047424 */ /* 0x020fc400078e00ff */
        /* <DEDUP_REMOVED lines=29> */
[----:B-----5:R-:W-:-:S02]  /*1c20*/  IMAD.MOV.U32 R28, RZ, RZ, 0xf0 ;  /* 0x000000f0ff1c7424 */ /* 0x020fc400078e00ff */
[----:B------:R-:W-:Y:S01]  /*1c30*/  IMAD.MOV.U32 R29, RZ, RZ, 0xf1 ;  /* 0x000000f1ff1d7424 */ /* 0x000fe200078e00ff */
[----:B------:R-:W-:Y:S01]  /*1c40*/  STL.128 [R1+0x3f0], R24 ;  /* 0x0003f01801007387 */ /* 0x000fe20000100c00 */
[----:B------:R-:W-:Y:S02]  /*1c50*/  IMAD.MOV.U32 R30, RZ, RZ, 0xf2 ;  /* 0x000000f2ff1e7424 */ /* 0x000fe400078e00ff */
[----:B------:R-:W-:Y:S02]  /*1c60*/  IMAD.MOV.U32 R31, RZ, RZ, 0xf3 ;  /* 0x000000f3ff1f7424 */ /* 0x000fe400078e00ff */
[----:B--2---:R-:W-:Y:S02]  /*1c70*/  IMAD.MOV.U32 R4, RZ, RZ, 0xf4 ;  /* 0x000000f4ff047424 */ /* 0x004fe400078e00ff */
[----:B------:R-:W-:Y:S01]  /*1c80*/  IMAD.MOV.U32 R5, RZ, RZ, 0xf5 ;  /* 0x000000f5ff057424 */ /* 0x000fe200078e00ff */
[----:B------:R-:W-:Y:S01]  /*1c90*/  STL.128 [R1+0x400], R28 ;  /* 0x0004001c01007387 */ /* 0x000fe20000100c00 */
[----:B------:R-:W-:-:S02]  /*1ca0*/  IMAD.MOV.U32 R6, RZ, RZ, 0xf6 ;  /* 0x000000f6ff067424 */ /* 0x000fc400078e00ff */
[----:B------:R-:W-:Y:S02]  /*1cb0*/  IMAD.MOV.U32 R7, RZ, RZ, 0xf7 ;  /* 0x000000f7ff077424 */ /* 0x000fe400078e00ff */
[----:B0-----:R-:W-:Y:S02]  /*1cc0*/  IMAD.MOV.U32 R8, RZ, RZ, 0xf8 ;  /* 0x000000f8ff087424 */ /* 0x001fe400078e00ff */
        /* <DEDUP_REMOVED lines=11> */
[----:B------:R-:W-:Y:S01]  /*1d80*/  STL.128 [R1+0x430], R12 ;  /* 0x0004300c01007387 */ /* 0x000fe20000100c00 */
[----:B------:R-:W-:-:S02]  /*1d90*/  IMAD.MOV.U32 R18, RZ, RZ, 0x8a ;  /* 0x0000008aff127424 */ /* 0x000fc400078e00ff */
[----:B------:R-:W-:Y:S02]  /*1da0*/  IMAD.MOV.U32 R19, RZ, RZ, 0x8b ;  /* 0x0000008bff137424 */ /* 0x000fe400078e00ff */
[----:B------:R-:W-:-:S03]  /*1db0*/  VIADD R32, R32, 0x4 ;  /* 0x0000000420207836 */ /* 0x000fc60000000000 */
[----:B------:R0:W-:Y:S02]  /*1dc0*/  STL.128 [R1+0x260], R16 ;  /* 0x0002601001007387 */ /* 0x0001e40000100c00 */
[----:B0-----:R-:W-:Y:S02]  /*1dd0*/  IMAD.MOV.U32 R16, RZ, RZ, 0xb0 ;  /* 0x000000b0ff107424 */ /* 0x001fe400078e00ff */
[----:B------:R-:W-:Y:S02]  /*1de0*/  IMAD.MOV.U32 R17, RZ, RZ, 0xb1 ;  /* 0x000000b1ff117424 */ /* 0x000fe400078e00ff */
[----:B------:R-:W-:Y:S02]  /*1df0*/  IMAD.MOV.U32 R18, RZ, RZ, 0xb2 ;  /* 0x000000b2ff127424 */ /* 0x000fe400078e00ff */
[----:B------:R-:W-:-:S05]  /*1e00*/  IMAD.MOV.U32 R19, RZ, RZ, 0xb3 ;  /* 0x000000b3ff137424 */ /* 0x000fca00078e00ff */
[----:B------:R0:W-:Y:S02]  /*1e10*/  STL.128 [R1+0x300], R16 ;  /* 0x0003001001007387 */ /* 0x0001e40000100c00 */
[----:B0-----:R-:W-:Y:S02]  /*1e20*/  IMAD.MOV.U32 R16, RZ, RZ, 0xd8 ;  /* 0x000000d8ff107424 */ /* 0x001fe400078e00ff */
[----:B------:R-:W-:Y:S02]  /*1e30*/  IMAD.MOV.U32 R17, RZ, RZ, 0xd9 ;  /* 0x000000d9ff117424 */ /* 0x000fe400078e00ff */
[----:B------:R-:W-:Y:S02]  /*1e40*/  IMAD.MOV.U32 R18, RZ, RZ, 0xda ;  /* 0x000000daff127424 */ /* 0x000fe400078e00ff */
[----:B------:R-:W-:-:S05]  /*1e50*/  IMAD.MOV.U32 R19, RZ, RZ, 0xdb ;  /* 0x000000dbff137424 */ /* 0x000fca00078e00ff */
[----:B------:R0:W-:Y:S02]  /*1e60*/  STL.128 [R1+0x3a0], R16 ;  /* 0x0003a01001007387 */ /* 0x0001e40000100c00 */
[----:B0-----:R-:W-:Y:S01]  /*1e70*/  VIMNMX R17, PT, PT, R32, -0x1, !PT ;  /* 0xffffffff20117848 */ /* 0x001fe20007fe0100 */
[----:B------:R-:W-:-:S04]  /*1e80*/  IMAD.MOV.U32 R16, RZ, RZ, RZ ;  /* 0x000000ffff107224 */ /* 0x000fc800078e00ff */
[----:B------:R-:W-:-:S07]  /*1e90*/  VIADD R17, R17, 0x1 ;  /* 0x0000000111117836 */ /* 0x000fce0000000000 */
.L_x_26:
[----:B------:R-:W-:Y:S01]  /*1ea0*/  BSSY.RECONVERGENT B1, `(.L_x_19) ;  /* 0x000009f000017945 */ /* 0x000fe20003800200 */
[----:B------:R-:W-:Y:S01]  /*1eb0*/  UIADD3 UR4, UPT, UPT, UR4, 0x1, URZ ;  /* 0x0000000104047890 */ /* 0x000fe2000fffe0ff */
[----:B------:R-:W-:-:S03]  /*1ec0*/  IMAD.MOV.U32 R4, RZ, RZ, RZ ;  /* 0x000000ffff047224 */ /* 0x000fc600078e00ff */
[----:B01----:R-:W-:-:S11]  /*1ed0*/  UISETP.NE.AND UP0, UPT, UR4, 0x40, UPT ;  /* 0x000000400400788c */ /* 0x003fd6000bf05270 */
.L_x_25:
[----:B------:R-:W-:-:S06]  /*1ee0*/  IMAD.IADD R5, R1, 0x1, R4 ;  /* 0x0000000101057824 */ /* 0x000fcc00078e0204 */
[----:B------:R-:W2:Y:S01]  /*1ef0*/  LDL.U8 R5, [R5] ;  /* 0x0000000005057983 */ /* 0x000ea20000100000 */
[----:B------:R-:W-:Y:S01]  /*1f00*/  BSSY.RECONVERGENT B2, `(.L_x_20) ;  /* 0x000008b000027945 */ /* 0x000fe20003800200 */
[----:B--2---:R-:W-:-:S13]  /*1f10*/  ISETP.GE.U32.AND P0, PT, R5, 0x2, PT ;  /* 0x000000020500780c */ /* 0x004fda0003f06070 */
[----:B01----:R-:W-:Y:S05]  /*1f20*/  @!P0 BRA `(.L_x_21) ;  /* 0x0000000800208947 */ /* 0x003fea0003800000 */
[----:B------:R-:W-:Y:S01]  /*1f30*/  SHF.R.U32.HI R8, RZ, 0x1, R5 ;  /* 0x00000001ff087819 */ /* 0x000fe20000011605 */
[----:B------:R-:W-:Y:S01]  /*1f40*/  BSSY.RECONVERGENT B3, `(.L_x_22) ;  /* 0x000004f000037945 */ /* 0x000fe20003800200 */
[----:B------:R-:W-:Y:S02]  /*1f50*/  IMAD.MOV.U32 R7, RZ, RZ, RZ ;  /* 0x000000ffff077224 */ /* 0x000fe400078e00ff */
[C---:B------:R-:W-:Y:S01]  /*1f60*/  LOP3.LUT R15, R8.reuse, 0x3, RZ, 0xc0, !PT ;  /* 0x00000003080f7812 */ /* 0x040fe200078ec0ff */
[----:B------:R-:W-:-:S03]  /*1f70*/  VIADD R6, R8, 0xffffffff ;  /* 0xffffffff08067836 */ /* 0x000fc60000000000 */
[----:B------:R-:W-:Y:S02]  /*1f80*/  ISETP.NE.AND P0, PT, R15, RZ, PT ;  /* 0x000000ff0f00720c */ /* 0x000fe40003f05270 */
[----:B------:R-:W-:Y:S01]  /*1f90*/  ISETP.GE.U32.AND P1, PT, R6, 0x3, PT ;  /* 0x000000030600780c */ /* 0x000fe20003f26070 */
[----:B------:R-:W-:-:S12]  /*1fa0*/  IMAD.IADD R6, R5, 0x1, R16 ;  /* 0x0000000105067824 */ /* 0x000fd800078e0210 */
[----:B------:R-:W-:Y:S05]  /*1fb0*/  @!P1 BRA `(.L_x_23) ;  /* 0x00000004001c9947 */ /* 0x000fea0003800000 */
[----:B------:R-:W-:Y:S01]  /*1fc0*/  LOP3.LUT R7, R8, 0x7c, RZ, 0xc0, !PT ;  /* 0x0000007c08077812 */ /* 0x000fe200078ec0ff */
[----:B------:R-:W-:Y:S02]  /*1fd0*/  VIADD R9, R6, 0xfffffffe ;  /* 0xfffffffe06097836 */ /* 0x000fe40000000000 */
[----:B------:R-:W-:Y:S02]  /*1fe0*/  VIADD R8, R16, 0x3 ;  /* 0x0000000310087836 */ /* 0x000fe40000000000 */
[----:B------:R-:W-:-:S07]  /*1ff0*/  IMAD.MOV R10, RZ, RZ, -R7 ;  /* 0x000000ffff0a7224 */ /* 0x000fce00078e0a07 */
.L_x_24:
[----:B0-----:R-:W-:Y:S02]  /*2000*/  VIADD R13, R9, 0x1 ;  /* 0x00000001090d7836 */ /* 0x001fe40000000000 */
[----:B------:R-:W-:-:S03]  /*2010*/  VIADD R11, R8, 0xfffffffd ;  /* 0xfffffffd080b7836 */ /* 0x000fc60000000000 */
[----:B------:R-:W-:Y:S02]  /*2020*/  SHF.R.S32.HI R14, RZ, 0x1f, R13 ;  /* 0x0000001fff0e7819 */ /* 0x000fe4000001140d */
[----:B------:R-:W-:Y:S02]  /*2030*/  SHF.R.S32.HI R12, RZ, 0x1f, R11 ;  /* 0x0000001fff0c7819 */ /* 0x000fe4000001140b */
[----:B------:R-:W-:Y:S02]  /*2040*/  LEA.HI R14, R14, R13, RZ, 0x8 ;  /* 0x0000000d0e0e7211 */ /* 0x000fe400078f40ff */
[----:B------:R-:W-:Y:S02]  /*2050*/  LEA.HI R12, R12, R11, RZ, 0x8 ;  /* 0x0000000b0c0c7211 */ /* 0x000fe400078f40ff */
[----:B------:R-:W-:Y:S02]  /*2060*/  LOP3.LUT R14, R14, 0xffffff00, RZ, 0xc0, !PT ;  /* 0xffffff000e0e7812 */ /* 0x000fe400078ec0ff */
[----:B------:R-:W-:-:S03]  /*2070*/  LOP3.LUT R12, R12, 0xffffff00, RZ, 0xc0, !PT ;  /* 0xffffff000c0c7812 */ /* 0x000fc600078ec0ff */
[----:B------:R-:W-:Y:S02]  /*2080*/  IMAD.IADD R13, R13, 0x1, -R14 ;  /* 0x000000010d0d7824 */ /* 0x000fe400078e0a0e */
[----:B------:R-:W-:Y:S02]  /*2090*/  IMAD.IADD R11, R11, 0x1, -R12 ;  /* 0x000000010b0b7824 */ /* 0x000fe400078e0a0c */
[--C-:B------:R-:W-:Y:S02]  /*20a0*/  IMAD R19, R13, 0x4, R2.reuse ;  /* 0x000000040d137824 */ /* 0x100fe400078e0202 */
[----:B------:R-:W-:-:S03]  /*20b0*/  IMAD R13, R11, 0x4, R2 ;  /* 0x000000040b0d7824 */ /* 0x000fc600078e0202 */
[----:B------:R-:W2:Y:S04]  /*20c0*/  LDL R18, [R19] ;  /* 0x0000000013127983 */ /* 0x000ea80000100800 */
[----:B------:R-:W3:Y:S01]  /*20d0*/  LDL.U8 R14, [R13] ;  /* 0x000000000d0e7983 */ /* 0x000ee20000100000 */
[----:B------:R-:W-:Y:S01]  /*20e0*/  VIADD R11, R8, 0xfffffffe ;  /* 0xfffffffe080b7836 */ /* 0x000fe20000000000 */
[----:B------:R-:W-:-:S04]  /*20f0*/  SHF.R.S32.HI R20, RZ, 0x1f, R9 ;  /* 0x0000001fff147819 */ /* 0x000fc80000011409 */
        /* <DEDUP_REMOVED lines=8> */
[----:B------:R-:W-:Y:S01]  /*2180*/  IMAD R12, R21, 0x4, R2 ;  /* 0x00000004150c7824 */ /* 0x000fe200078e0202 */
[----:B--2---:R0:W-:Y:S04]  /*2190*/  STL [R13], R18 ;  /* 0x000000120d007387 */ /* 0x0041e80000100800 */
[----:B---3--:R1:W-:Y:S04]  /*21a0*/  STL [R19], R14 ;  /* 0x0000000e13007387 */ /* 0x0083e80000100800 */
[----:B------:R-:W2:Y:S04]  /*21b0*/  LDL R21, [R11] ;  /* 0x000000000b157983 */ /* 0x000ea80000100800 */
[----:B------:R-:W3:Y:S01]  /*21c0*/  LDL.U8 R20, [R12] ;  /* 0x000000000c147983 */ /* 0x000ee20000100000 */
[----:B------:R-:W-:-:S02]  /*21d0*/  VIADD R24, R9, 0xffffffff ;  /* 0xffffffff09187836 */ /* 0x000fc40000000000 */
[----:B------:R-:W-:-:S03]  /*21e0*/  VIADD R22, R8, 0xffffffff ;  /* 0xffffffff08167836 */ /* 0x000fc60000000000 */
[----:B------:R-:W-:Y:S02]  /*21f0*/  SHF.R.S32.HI R25, RZ, 0x1f, R24 ;  /* 0x0000001fff197819 */ /* 0x000fe40000011418 */
[----:B------:R-:W-:Y:S02]  /*2200*/  SHF.R.S32.HI R23, RZ, 0x1f, R22 ;  /* 0x0000001fff177819 */ /* 0x000fe40000011416 */
[----:B------:R-:W-:Y:S02]  /*2210*/  LEA.HI R25, R25, R24, RZ, 0x8 ;  /* 0x0000001819197211 */ /* 0x000fe400078f40ff */
[----:B------:R-:W-:Y:S02]  /*2220*/  LEA.HI R23, R23, R22, RZ, 0x8 ;  /* 0x0000001617177211 */ /* 0x000fe400078f40ff */
[----:B------:R-:W-:Y:S02]  /*2230*/  LOP3.LUT R25, R25, 0xffffff00, RZ, 0xc0, !PT ;  /* 0xffffff0019197812 */ /* 0x000fe400078ec0ff */
[----:B------:R-:W-:-:S03]  /*2240*/  LOP3.LUT R23, R23, 0xffffff00, RZ, 0xc0, !PT ;  /* 0xffffff0017177812 */ /* 0x000fc600078ec0ff */
[----:B0-----:R-:W-:Y:S02]  /*2250*/  IMAD.IADD R13, R24, 0x1, -R25 ;  /* 0x00000001180d7824 */ /* 0x001fe400078e0a19 */
[----:B------:R-:W-:Y:S02]  /*2260*/  IMAD.IADD R23, R22, 0x1, -R23 ;  /* 0x0000000116177824 */ /* 0x000fe400078e0a17 */
[--C-:B------:R-:W-:Y:S02]  /*2270*/  IMAD R13, R13, 0x4, R2.reuse ;  /* 0x000000040d0d7824 */ /* 0x100fe400078e0202 */
[----:B-1----:R-:W-:Y:S01]  /*2280*/  IMAD R14, R23, 0x4, R2 ;  /* 0x00000004170e7824 */ /* 0x002fe200078e0202 */
[----:B--2---:R0:W-:Y:S04]  /*2290*/  STL [R12], R21 ;  /* 0x000000150c007387 */ /* 0x0041e80000100800 */
[----:B---3--:R1:W-:Y:S04]  /*22a0*/  STL [R11], R20 ;  /* 0x000000140b007387 */ /* 0x0083e80000100800 */
        /* <DEDUP_REMOVED lines=12> */
[----:B0-----:R-:W-:Y:S01]  /*2370*/  IMAD R12, R25, 0x4, R2 ;  /* 0x00000004190c7824 */ /* 0x001fe200078e0202 */
[----:B--2---:R0:W-:Y:S04]  /*2380*/  STL [R14], R19 ;  /* 0x000000130e007387 */ /* 0x0041e80000100800 */
[----:B---3--:R0:W-:Y:S04]  /*2390*/  STL [R13], R22 ;  /* 0x000000160d007387 */ /* 0x0081e80000100800 */
[----:B------:R-:W2:Y:S04]  /*23a0*/  LDL R18, [R12] ;  /* 0x000000000c127983 */ /* 0x000ea80000100800 */
[----:B-1----:R-:W3:Y:S01]  /*23b0*/  LDL.U8 R11, [R23] ;  /* 0x00000000170b7983 */ /* 0x002ee20000100000 */
[----:B------:R-:W-:-:S02]  /*23c0*/  VIADD R10, R10, 0x4 ;  /* 0x000000040a0a7836 */ /* 0x000fc40000000000 */
[----:B------:R-:W-:Y:S02]  /*23d0*/  VIADD R9, R9, 0xfffffffc ;  /* 0xfffffffc09097836 */ /* 0x000fe40000000000 */
[----:B------:R-:W-:Y:S01]  /*23e0*/  VIADD R8, R8, 0x4 ;  /* 0x0000000408087836 */ /* 0x000fe20000000000 */
[----:B------:R-:W-:Y:S01]  /*23f0*/  ISETP.NE.AND P1, PT, R10, RZ, PT ;  /* 0x000000ff0a00720c */ /* 0x000fe20003f25270 */
[----:B--2---:R0:W-:Y:S04]  /*2400*/  STL [R23], R18 ;  /* 0x0000001217007387 */ /* 0x0041e80000100800 */
[----:B---3--:R0:W-:Y:S08]  /*2410*/  STL [R12], R11 ;  /* 0x0000000b0c007387 */ /* 0x0081f00000100800 */
[----:B------:R-:W-:Y:S05]  /*2420*/  @P1 BRA `(.L_x_24) ;  /* 0xfffffff800f41947 */ /* 0x000fea000383ffff */
.L_x_23:
[----:B------:R-:W-:Y:S05]  /*2430*/  BSYNC.RECONVERGENT B3 ;  /* 0x0000000000037941 */ /* 0x000fea0003800200 */
.L_x_22:
[----:B------:R-:W-:Y:S05]  /*2440*/  @!P0 BRA `(.L_x_21) ;  /* 0x0000000000d88947 */ /* 0x000fea0003800000 */
[----:B------:R-:W-:Y:S01]  /*2450*/  LOP3.LUT R9, RZ, R7, RZ, 0x33, !PT ;  /* 0x00000007ff097212 */ /* 0x000fe200078e33ff */
[----:B------:R-:W-:-:S04]  /*2460*/  IMAD.IADD R8, R7, 0x1, R16 ;  /* 0x0000000107087824 */ /* 0x000fc800078e0210 */
[----:B------:R-:W-:Y:S01]  /*2470*/  IMAD.IADD R10, R6, 0x1, R9 ;  /* 0x00000001060a7824 */ /* 0x000fe200078e0209 */
[----:B------:R-:W-:-:S04]  /*2480*/  SHF.R.S32.HI R9, RZ, 0x1f, R8 ;  /* 0x0000001fff097819 */ /* 0x000fc80000011408 */
[----:B0-----:R-:W-:Y:S02]  /*2490*/  SHF.R.S32.HI R11, RZ, 0x1f, R10 ;  /* 0x0000001fff0b7819 */ /* 0x001fe4000001140a */
        /* <DEDUP_REMOVED lines=8> */
[----:B------:R-:W2:Y:S04]  /*2520*/  LDL.U8 R10, [R9] ;  /* 0x00000000090a7983 */ /* 0x000ea80000100000 */
[----:B------:R-:W3:Y:S01]  /*2530*/  LDL R12, [R11] ;  /* 0x000000000b0c7983 */ /* 0x000ee20000100800 */
[----:B------:R-:W-:-:S03]  /*2540*/  ISETP.NE.AND P0, PT, R15, 0x1, PT ;  /* 0x000000010f00780c */ /* 0x000fc60003f05270 */
[----:B---3--:R1:W-:Y:S04]  /*2550*/  STL [R9], R12 ;  /* 0x0000000c09007387 */ /* 0x0083e80000100800 */
[----:B--2---:R1:W-:Y:S06]  /*2560*/  STL [R11], R10 ;  /* 0x0000000a0b007387 */ /* 0x0043ec0000100800 */
[----:B------:R-:W-:Y:S05]  /*2570*/  @!P0 BRA `(.L_x_21) ;  /* 0x00000000008c8947 */ /* 0x000fea0003800000 */
[----:B-1----:R-:W-:Y:S02]  /*2580*/  IMAD.IADD R11, R6, 0x1, -R7 ;  /* 0x00000001060b7824 */ /* 0x002fe400078e0a07 */
[----:B------:R-:W-:Y:S02]  /*2590*/  VIADD R6, R8, 0x1 ;  /* 0x0000000108067836 */ /* 0x000fe40000000000 */
        /* <DEDUP_REMOVED lines=8> */
[----:B------:R-:W-:-:S03]  /*2620*/  IMAD.IADD R9, R9, 0x1, -R10 ;  /* 0x0000000109097824 */ /* 0x000fc600078e0a0a */
[----:B------:R-:W-:Y:S01]  /*2630*/  LEA R7, R7, R2, 0x2 ;  /* 0x0000000207077211 */ /* 0x000fe200078e10ff */
[----:B------:R-:W-:-:S04]  /*2640*/  IMAD R9, R9, 0x4, R2 ;  /* 0x0000000409097824 */ /* 0x000fc800078e0202 */
[----:B------:R-:W2:Y:S04]  /*2650*/  LDL.U8 R6, [R7] ;  /* 0x0000000007067983 */ /* 0x000ea80000100000 */
[----:B------:R-:W3:Y:S01]  /*2660*/  LDL R10, [R9] ;  /* 0x00000000090a7983 */ /* 0x000ee20000100800 */
[----:B------:R-:W-:-:S03]  /*2670*/  ISETP.NE.AND P0, PT, R15, 0x2, PT ;  /* 0x000000020f00780c */ /* 0x000fc60003f05270 */
[----:B---3--:R3:W-:Y:S04]  /*2680*/  STL [R7], R10 ;  /* 0x0000000a07007387 */ /* 0x0087e80000100800 */
[----:B--2---:R3:W-:Y:S06]  /*2690*/  STL [R9], R6 ;  /* 0x0000000609007387 */ /* 0x0047ec0000100800 */
[----:B------:R-:W-:Y:S05]  /*26a0*/  @!P0 BRA `(.L_x_21) ;  /* 0x0000000000408947 */ /* 0x000fea0003800000 */
[----:B---3--:R-:W-:Y:S02]  /*26b0*/  VIADD R6, R11, 0xfffffffd ;  /* 0xfffffffd0b067836 */ /* 0x008fe40000000000 */
        /* <DEDUP_REMOVED lines=12> */
[----:B------:R-:W3:Y:S04]  /*2780*/  LDL.U8 R6, [R7] ;  /* 0x0000000007067983 */ /* 0x000ee80000100000 */
[----:B--2---:R2:W-:Y:S04]  /*2790*/  STL [R7], R8 ;  /* 0x0000000807007387 */ /* 0x0045e80000100800 */
[----:B---3--:R2:W-:Y:S02]  /*27a0*/  STL [R9], R6 ;  /* 0x0000000609007387 */ /* 0x0085e40000100800 */
.L_x_21:
[----:B------:R-:W-:Y:S05]  /*27b0*/  BSYNC.RECONVERGENT B2 ;  /* 0x0000000000027941 */ /* 0x000fea0003800200 */
.L_x_20:
[----:B------:R-:W-:Y:S01]  /*27c0*/  IADD3 R16, PT, PT, R5, R16, R3 ;  /* 0x0000001005107210 */ /* 0x000fe20007ffe003 */
[----:B------:R-:W-:Y:S01]  /*27d0*/  VIADD R5, R3, 0x1 ;  /* 0x0000000103057836 */ /* 0x000fe20000000000 */
[C---:B------:R-:W-:Y:S01]  /*27e0*/  ISETP.NE.AND P0, PT, R4.reuse, R17, PT ;  /* 0x000000110400720c */ /* 0x040fe20003f05270 */
[----:B------:R-:W-:Y:S01]  /*27f0*/  VIADD R4, R4, 0x1 ;  /* 0x0000000104047836 */ /* 0x000fe20000000000 */
[----:B------:R-:W-:Y:S02]  /*2800*/  SHF.R.S32.HI R3, RZ, 0x1f, R16 ;  /* 0x0000001fff037819 */ /* 0x000fe40000011410 */
[----:B--23--:R-:W-:Y:S02]  /*2810*/  SHF.R.S32.HI R6, RZ, 0x1f, R5 ;  /* 0x0000001fff067819 */ /* 0x00cfe40000011405 */
[----:B------:R-:W-:Y:S02]  /*2820*/  LEA.HI R3, R3, R16, RZ, 0x8 ;  /* 0x0000001003037211 */ /* 0x000fe400078f40ff */
[----:B------:R-:W-:-:S02]  /*2830*/  LEA.HI R6, R6, R5, RZ, 0x8 ;  /* 0x0000000506067211 */ /* 0x000fc400078f40ff */
[----:B------:R-:W-:Y:S02]  /*2840*/  LOP3.LUT R3, R3, 0xffffff00, RZ, 0xc0, !PT ;  /* 0xffffff0003037812 */ /* 0x000fe400078ec0ff */
[----:B------:R-:W-:-:S03]  /*2850*/  LOP3.LUT R6, R6, 0xffffff00, RZ, 0xc0, !PT ;  /* 0xffffff0006067812 */ /* 0x000fc600078ec0ff */
[----:B------:R-:W-:Y:S02]  /*2860*/  IMAD.IADD R16, R16, 0x1, -R3 ;  /* 0x0000000110107824 */ /* 0x000fe400078e0a03 */
[----:B------:R-:W-:Y:S01]  /*2870*/  IMAD.IADD R3, R5, 0x1, -R6 ;  /* 0x0000000105037824 */ /* 0x000fe200078e0a06 */
[----:B------:R-:W-:Y:S06]  /*2880*/  @P0 BRA `(.L_x_25) ;  /* 0xfffffff400940947 */ /* 0x000fec000383ffff */
[----:B------:R-:W-:Y:S05]  /*2890*/  BSYNC.RECONVERGENT B1 ;  /* 0x0000000000017941 */ /* 0x000fea0003800200 */
.L_x_19:
[----:B------:R-:W-:Y:S05]  /*28a0*/  BRA.U UP0, `(.L_x_26) ;  /* 0xfffffff5007c7547 */ /* 0x000fea000b83ffff */
[----:B0-----:R-:W2:Y:S04]  /*28b0*/  LDL.128 R20, [R1+0x40] ;  /* 0x0000400001147983 */ /* 0x001ea80000100c00 */
[----:B------:R-:W3:Y:S04]  /*28c0*/  LDL.128 R4, [R1+0x50] ;  /* 0x0000500001047983 */ /* 0x000ee80000100c00 */
[----:B------:R-:W4:Y:S04]  /*28d0*/  LDL.128 R16, [R1+0x80] ;  /* 0x0000800001107983 */ /* 0x000f280000100c00 */
[----:B-1----:R-:W5:Y:S04]  /*28e0*/  LDL.128 R8, [R1+0x60] ;  /* 0x0000600001087983 */ /* 0x002f680000100c00 */
[----:B------:R-:W5:Y:S04]  /*28f0*/  LDL.128 R12, [R1+0x90] ;  /* 0x00009000010c7983 */ /* 0x000f680000100c00 */
[----:B------:R-:W5:Y:S04]  /*2900*/  LDL.128 R24, [R1+0xa0] ;  /* 0x0000a00001187983 */ /* 0x000f680000100c00 */
[----:B------:R-:W5:Y:S04]  /*2910*/  LDL.128 R48, [R1+0x70] ;  /* 0x0000700001307983 */ /* 0x000f680000100c00 */
[----:B------:R-:W5:Y:S04]  /*2920*/  LDL.128 R36, [R1+0x130] ;  /* 0x0001300001247983 */ /* 0x000f680000100c00 */
[----:B------:R-:W5:Y:S04]  /*2930*/  LDL.128 R32, [R1+0x170] ;  /* 0x0001700001207983 */ /* 0x000f680000100c00 */
[----:B------:R-:W5:Y:S04]  /*2940*/  LDL.128 R44, [R1+0xb0] ;  /* 0x0000b000012c7983 */ /* 0x000f680000100c00 */
[----:B------:R-:W5:Y:S04]  /*2950*/  LDL.128 R28, [R1+0x1b0] ;  /* 0x0001b000011c7983 */ /* 0x000f680000100c00 */
[----:B------:R-:W5:Y:S01]  /*2960*/  LDL.128 R40, [R1+0xf0] ;  /* 0x0000f00001287983 */ /* 0x000f620000100c00 */
[----:B--2---:R-:W-:-:S04]  /*2970*/  LOP3.LUT R20, R22, R20, R21, 0x96, !PT ;  /* 0x0000001416147212 */ /* 0x004fc800078e9615 */
[----:B---3--:R-:W-:Y:S02]  /*2980*/  LOP3.LUT R4, R4, R20, R23, 0x96, !PT ;  /* 0x0000001404047212 */ /* 0x008fe400078e9617 */
[----:B------:R-:W2:Y:S02]  /*2990*/  LDL.128 R20, [R1+0xe0] ;  /* 0x0000e00001147983 */ /* 0x000ea40000100c00 */
[----:B------:R-:W-:Y:S02]  /*29a0*/  LOP3.LUT R4, R6, R4, R5, 0x96, !PT ;  /* 0x0000000406047212 */ /* 0x000fe400078e9605 */
[----:B----4-:R-:W-:Y:S02]  /*29b0*/  LOP3.LUT R16, R18, R16, R17, 0x96, !PT ;  /* 0x0000001012107212 */ /* 0x010fe400078e9611 */
[----:B-----5:R-:W-:Y:S02]  /*29c0*/  LOP3.LUT R4, R8, R4, R7, 0x96, !PT ;  /* 0x0000000408047212 */ /* 0x020fe400078e9607 */
[----:B------:R-:W-:-:S02]  /*29d0*/  LOP3.LUT R12, R12, R16, R19, 0x96, !PT ;  /* 0x000000100c0c7212 */ /* 0x000fc400078e9613 */
[----:B------:R-:W-:Y:S01]  /*29e0*/  LOP3.LUT R9, R10, R4, R9, 0x96, !PT ;  /* 0x000000040a097212 */ /* 0x000fe200078e9609 */
[----:B------:R-:W3:Y:S01]  /*29f0*/  LDL.128 R16, [R1+0x100] ;  /* 0x0001000001107983 */ /* 0x000ee20000100c00 */
[----:B------:R-:W-:-:S03]  /*2a00*/  LOP3.LUT R12, R14, R12, R13, 0x96, !PT ;  /* 0x0000000c0e0c7212 */ /* 0x000fc600078e960d */
[----:B------:R-:W4:Y:S01]  /*2a10*/  LDL.128 R4, [R1+0xc0] ;  /* 0x0000c00001047983 */ /* 0x000f220000100c00 */
[----:B------:R-:W-:-:S03]  /*2a20*/  LOP3.LUT R24, R24, R12, R15, 0x96, !PT ;  /* 0x0000000c18187212 */ /* 0x000fc600078e960f */
[----:B------:R-:W5:Y:S01]  /*2a30*/  LDL.128 R12, [R1+0xd0] ;  /* 0x0000d000010c7983 */ /* 0x000f620000100c00 */
[----:B------:R-:W-:-:S03]  /*2a40*/  LOP3.LUT R48, R48, R9, R11, 0x96, !PT ;  /* 0x0000000930307212 */ /* 0x000fc600078e960b */
[----:B------:R-:W2:Y:S01]  /*2a50*/  LDL.128 R8, [R1+0x110] ;  /* 0x0001100001087983 */ /* 0x000ea20000100c00 */
[----:B----4-:R-:W-:-:S04]  /*2a60*/  LOP3.LUT R4, R6, R4, R5, 0x96, !PT ;  /* 0x0000000406047212 */ /* 0x010fc800078e9605 */
[----:B-----5:R-:W-:Y:S02]  /*2a70*/  LOP3.LUT R4, R12, R4, R7, 0x96, !PT ;  /* 0x000000040c047212 */ /* 0x020fe400078e9607 */
[----:B---3--:R-:W-:Y:S02]  /*2a80*/  LOP3.LUT R16, R18, R16, R17, 0x96, !PT ;  /* 0x0000001012107212 */ /* 0x008fe400078e9611 */
[----:B------:R-:W-:Y:S02]  /*2a90*/  LOP3.LUT R13, R14, R4, R13, 0x96, !PT ;  /* 0x000000040e0d7212 */ /* 0x000fe400078e960d */
[----:B------:R-:W3:Y:S01]  /*2aa0*/  LDL.128 R4, [R1+0x140] ;  /* 0x0001400001047983 */ /* 0x000ee20000100c00 */
[----:B--2---:R-:W-:Y:S02]  /*2ab0*/  LOP3.LUT R8, R8, R16, R19, 0x96, !PT ;  /* 0x0000001008087212 */ /* 0x004fe400078e9613 */
[----:B------:R-:W-:Y:S01]  /*2ac0*/  LOP3.LUT R20, R20, R13, R15, 0x96, !PT ;  /* 0x0000000d14147212 */ /* 0x000fe200078e960f */
[----:B------:R-:W2:Y:S04]  /*2ad0*/  LDL.128 R16, [R1+0x120] ;  /* 0x0001200001107983 */ /* 0x000ea80000100c00 */
[----:B------:R-:W4:Y:S01]  /*2ae0*/  LDL.128 R12, [R1+0x150] ;  /* 0x00015000010c7983 */ /* 0x000f220000100c00 */
[----:B------:R-:W-:-:S02]  /*2af0*/  LOP3.LUT R8, R10, R8, R9, 0x96, !PT ;  /* 0x000000080a087212 */ /* 0x000fc400078e9609 */
[----:B---3--:R-:W-:Y:S02]  /*2b00*/  LOP3.LUT R4, R6, R4, R5, 0x96, !PT ;  /* 0x0000000406047212 */ /* 0x008fe400078e9605 */
[----:B--2---:R-:W-:Y:S02]  /*2b10*/  LOP3.LUT R8, R16, R8, R11, 0x96, !PT ;  /* 0x0000000810087212 */ /* 0x004fe400078e960b */
[----:B----4-:R-:W-:Y:S02]  /*2b20*/  LOP3.LUT R4, R12, R4, R7, 0x96, !PT ;  /* 0x000000040c047212 */ /* 0x010fe400078e9607 */
[----:B------:R-:W-:Y:S02]  /*2b30*/  LOP3.LUT R17, R18, R8, R17, 0x96, !PT ;  /* 0x0000000812117212 */ /* 0x000fe400078e9611 */
[----:B------:R-:W-:Y:S01]  /*2b40*/  LOP3.LUT R13, R14, R4, R13, 0x96, !PT ;  /* 0x000000040e0d7212 */ /* 0x000fe200078e960d */
[----:B------:R-:W2:Y:S04]  /*2b50*/  LDL.128 R8, [R1+0x160] ;  /* 0x0001600001087983 */ /* 0x000ea80000100c00 */
[----:B------:R-:W3:Y:S01]  /*2b60*/  LDL.128 R4, [R1+0x180] ;  /* 0x0001800001047983 */ /* 0x000ee20000100c00 */
[----:B------:R-:W-:-:S03]  /*2b70*/  LOP3.LUT R36, R36, R17, R19, 0x96, !PT ;  /* 0x0000001124247212 */ /* 0x000fc600078e9613 */
[----:B------:R-:W4:Y:S01]  /*2b80*/  LDL.128 R16, [R1+0x190] ;  /* 0x0001900001107983 */ /* 0x000f220000100c00 */
[----:B---3--:R-:W-:-:S04]  /*2b90*/  LOP3.LUT R4, R6, R4, R5, 0x96, !PT ;  /* 0x0000000406047212 */ /* 0x008fc800078e9605 */
[----:B----4-:R-:W-:Y:S02]  /*2ba0*/  LOP3.LUT R16, R16, R4, R7, 0x96, !PT ;  /* 0x0000000410107212 */ /* 0x010fe400078e9607 */
[----:B------:R-:W3:Y:S01]  /*2bb0*/  LDL.128 R4, [R1+0x1c0] ;  /* 0x0001c00001047983 */ /* 0x000ee20000100c00 */
[----:B--2---:R-:W-:-:S03]  /*2bc0*/  LOP3.LUT R8, R8, R13, R15, 0x96, !PT ;  /* 0x0000000d08087212 */ /* 0x004fc600078e960f */
[----:B------:R-:W2:Y:S01]  /*2bd0*/  LDL.128 R12, [R1+0x1d0] ;  /* 0x0001d000010c7983 */ /* 0x000ea20000100c00 */
[----:B------:R-:W-:-:S04]  /*2be0*/  LOP3.LUT R9, R10, R8, R9, 0x96, !PT ;  /* 0x000000080a097212 */ /* 0x000fc800078e9609 */
[----:B------:R-:W-:Y:S02]  /*2bf0*/  LOP3.LUT R32, R32, R9, R11, 0x96, !PT ;  /* 0x0000000920207212 */ /* 0x000fe400078e960b */
[----:B------:R-:W4:Y:S01]  /*2c00*/  LDL.128 R8, [R1+0x1a0] ;  /* 0x0001a00001087983 */ /* 0x000f220000100c00 */
[----:B------:R-:W-:-:S04]  /*2c10*/  LOP3.LUT R25, R26, R24, R25, 0x96, !PT ;  /* 0x000000181a197212 */ /* 0x000fc800078e9619 */
[----:B------:R-:W-:-:S04]  /*2c20*/  LOP3.LUT R25, R44, R25, R27, 0x96, !PT ;  /* 0x000000192c197212 */ /* 0x000fc800078e961b */
[----:B------:R-:W-:Y:S02]  /*2c30*/  LOP3.LUT R46, R46, R25, R45, 0x96, !PT ;  /* 0x000000192e2e7212 */ /* 0x000fe400078e962d */
[----:B------:R-:W5:Y:S01]  /*2c40*/  LDL.128 R24, [R1+0x1f0] ;  /* 0x0001f00001187983 */ /* 0x000f620000100c00 */
[----:B---3--:R-:W-:-:S04]  /*2c50*/  LOP3.LUT R4, R6, R4, R5, 0x96, !PT ;  /* 0x0000000406047212 */ /* 0x008fc800078e9605 */
[----:B--2---:R-:W-:Y:S02]  /*2c60*/  LOP3.LUT R12, R12, R4, R7, 0x96, !PT ;  /* 0x000000040c0c7212 */ /* 0x004fe400078e9607 */
[----:B------:R-:W2:Y:S01]  /*2c70*/  LDL.128 R4, [R1+0x1e0] ;  /* 0x0001e00001047983 */ /* 0x000ea20000100c00 */
[----:B------:R-:W-:Y:S02]  /*2c80*/  LOP3.LUT R16, R18, R16, R17, 0x96, !PT ;  /* 0x0000001012107212 */ /* 0x000fe400078e9611 */
[----:B------:R-:W-:Y:S02]  /*2c90*/  LOP3.LUT R12, R14, R12, R13, 0x96, !PT ;  /* 0x0000000c0e0c7212 */ /* 0x000fe400078e960d */
[----:B----4-:R-:W-:Y:S02]  /*2ca0*/  LOP3.LUT R8, R8, R16, R19, 0x96, !PT ;  /* 0x0000001008087212 */ /* 0x010fe400078e9613 */
[----:B------:R-:W3:Y:S02]  /*2cb0*/  LDL.128 R16, [R1+0x250] ;  /* 0x0002500001107983 */ /* 0x000ee40000100c00 */
[----:B------:R-:W-:-:S04]  /*2cc0*/  LOP3.LUT R8, R10, R8, R9, 0x96, !PT ;  /* 0x000000080a087212 */ /* 0x000fc800078e9609 */
[----:B------:R-:W-:Y:S02]  /*2cd0*/  LOP3.LUT R28, R28, R8, R11, 0x96, !PT ;  /* 0x000000081c1c7212 */ /* 0x000fe400078e960b */
[----:B------:R-:W4:Y:S01]  /*2ce0*/  LDL.128 R8, [R1+0x200] ;  /* 0x0002000001087983 */ /* 0x000f220000100c00 */
[----:B--2---:R-:W-:-:S03]  /*2cf0*/  LOP3.LUT R4, R4, R12, R15, 0x96, !PT ;  /* 0x0000000c04047212 */ /* 0x004fc600078e960f */
[----:B------:R-:W2:Y:S01]  /*2d00*/  LDL.128 R12, [R1+0x220] ;  /* 0x00022000010c7983 */ /* 0x000ea20000100c00 */
[----:B------:R-:W-:-:S04]  /*2d10*/  LOP3.LUT R4, R6, R4, R5, 0x96, !PT ;  /* 0x0000000406047212 */ /* 0x000fc800078e9605 */
[----:B-----5:R-:W-:Y:S02]  /*2d20*/  LOP3.LUT R24, R24, R4, R7, 0x96, !PT ;  /* 0x0000000418187212 */ /* 0x020fe400078e9607 */
[----:B------:R-:W5:Y:S01]  /*2d30*/  LDL.128 R4, [R1+0x210] ;  /* 0x0002100001047983 */ /* 0x000f620000100c00 */
[----:B----4-:R-:W-:-:S04]  /*2d40*/  LOP3.LUT R8, R10, R8, R9, 0x96, !PT ;  /* 0x000000080a087212 */ /* 0x010fc800078e9609 */
[----:B-----5:R-:W-:Y:S02]  /*2d50*/  LOP3.LUT R4, R4, R8, R11, 0x96, !PT ;  /* 0x0000000804047212 */ /* 0x020fe400078e960b */
[----:B------:R-:W4:Y:S02]  /*2d60*/  LDL.128 R8, [R1+0x240] ;  /* 0x0002400001087983 */ /* 0x000f240000100c00 */
[----:B------:R-:W-:-:S04]  /*2d70*/  LOP3.LUT R4, R6, R4, R5, 0x96, !PT ;  /* 0x0000000406047212 */ /* 0x000fc800078e9605 */
[----:B--2---:R-:W-:-:S04]  /*2d80*/  LOP3.LUT R4, R12, R4, R7, 0x96, !PT ;  /* 0x000000040c047212 */ /* 0x004fc800078e9607 */
[----:B------:R-:W-:Y:S02]  /*2d90*/  LOP3.LUT R13, R14, R4, R13, 0x96, !PT ;  /* 0x000000040e0d7212 */ /* 0x000fe400078e960d */
[----:B------:R-:W2:Y:S01]  /*2da0*/  LDL.128 R4, [R1+0x230] ;  /* 0x0002300001047983 */ /* 0x000ea20000100c00 */
[----:B----4-:R-:W-:-:S04]  /*2db0*/  LOP3.LUT R8, R10, R8, R9, 0x96, !PT ;  /* 0x000000080a087212 */ /* 0x010fc800078e9609 */
[----:B---3--:R-:W-:Y:S02]  /*2dc0*/  LOP3.LUT R8, R16, R8, R11, 0x96, !PT ;  /* 0x0000000810087212 */ /* 0x008fe400078e960b */
[----:B--2---:R-:W-:Y:S02]  /*2dd0*/  LOP3.LUT R4, R4, R13, R15, 0x96, !PT ;  /* 0x0000000d04047212 */ /* 0x004fe400078e960f */
[----:B------:R-:W2:Y:S01]  /*2de0*/  LDL.128 R12, [R1+0x260] ;  /* 0x00026000010c7983 */ /* 0x000ea20000100c00 */
[----:B------:R-:W-:-:S03]  /*2df0*/  LOP3.LUT R17, R18, R8, R17, 0x96, !PT ;  /* 0x0000000812117212 */ /* 0x000fc600078e9611 */
[----:B------:R-:W3:Y:S01]  /*2e00*/  LDL.128 R8, [R1+0x270] ;  /* 0x0002700001087983 */ /* 0x000ee20000100c00 */
[----:B--2---:R-:W-:-:S03]  /*2e10*/  LOP3.LUT R12, R12, R17, R19, 0x96, !PT ;  /* 0x000000110c0c7212 */ /* 0x004fc600078e9613 */
[----:B------:R-:W2:Y:S01]  /*2e20*/  LDL.128 R16, [R1+0x280] ;  /* 0x0002800001107983 */ /* 0x000ea20000100c00 */
[----:B------:R-:W-:-:S04]  /*2e30*/  LOP3.LUT R12, R14, R12, R13, 0x96, !PT ;  /* 0x0000000c0e0c7212 */ /* 0x000fc800078e960d */
[----:B---3--:R-:W-:Y:S02]  /*2e40*/  LOP3.LUT R8, R8, R12, R15, 0x96, !PT ;  /* 0x0000000c08087212 */ /* 0x008fe400078e960f */
[----:B------:R-:W3:Y:S01]  /*2e50*/  LDL.128 R12, [R1+0x290] ;  /* 0x00029000010c7983 */ /* 0x000ee20000100c00 */
[----:B------:R-:W-:-:S04]  /*2e60*/  LOP3.LUT R21, R22, R20, R21, 0x96, !PT ;  /* 0x0000001416157212 */ /* 0x000fc800078e9615 */
[----:B------:R-:W-:-:S04]  /*2e70*/  LOP3.LUT R23, R40, R21, R23, 0x96, !PT ;  /* 0x0000001528177212 */ /* 0x000fc800078e9617 */
[----:B------:R-:W-:Y:S02]  /*2e80*/  LOP3.LUT R42, R42, R23, R41, 0x96, !PT ;  /* 0x000000172a2a7212 */ /* 0x000fe400078e9629 */
[----:B------:R-:W4:Y:S01]  /*2e90*/  LDL.128 R20, [R1+0x2b0] ;  /* 0x0002b00001147983 */ /* 0x000f220000100c00 */
[----:B--2---:R-:W-:-:S04]  /*2ea0*/  LOP3.LUT R16, R18, R16, R17, 0x96, !PT ;  /* 0x0000001012107212 */ /* 0x004fc800078e9611 */
[----:B---3--:R-:W-:Y:S02]  /*2eb0*/  LOP3.LUT R12, R12, R16, R19, 0x96, !PT ;  /* 0x000000100c0c7212 */ /* 0x008fe400078e9613 */
[----:B------:R-:W2:Y:S02]  /*2ec0*/  LDL.128 R16, [R1+0x2a0] ;  /* 0x0002a00001107983 */ /* 0x000ea40000100c00 */
[----:B------:R-:W-:-:S04]  /*2ed0*/  LOP3.LUT R12, R14, R12, R13, 0x96, !PT ;  /* 0x0000000c0e0c7212 */ /* 0x000fc800078e960d */
[----:B--2---:R-:W-:-:S04]  /*2ee0*/  LOP3.LUT R12, R16, R12, R15, 0x96, !PT ;  /* 0x0000000c100c7212 */ /* 0x004fc800078e960f */
[----:B------:R-:W-:-:S04]  /*2ef0*/  LOP3.LUT R12, R18, R12, R17, 0x96, !PT ;  /* 0x0000000c120c7212 */ /* 0x000fc800078e9611 */
[----:B----4-:R-:W-:Y:S02]  /*2f00*/  LOP3.LUT R12, R20, R12, R19, 0x96, !PT ;  /* 0x0000000c140c7212 */ /* 0x010fe400078e9613 */
[----:B------:R-:W2:Y:S02]  /*2f10*/  LDL.128 R16, [R1+0x2d0] ;  /* 0x0002d00001107983 */ /* 0x000ea40000100c00 */
[----:B------:R-:W-:Y:S02]  /*2f20*/  LOP3.LUT R22, R22, R12, R21, 0x96, !PT ;  /* 0x0000000c16167212 */ /* 0x000fe400078e9615 */
[----:B------:R-:W3:Y:S02]  /*2f30*/  LDL.128 R12, [R1+0x2c0] ;  /* 0x0002c000010c7983 */ /* 0x000ee40000100c00 */
[----:B---3--:R-:W-:-:S04]  /*2f40*/  LOP3.LUT R12, R14, R12, R13, 0x96, !PT ;  /* 0x0000000c0e0c7212 */ /* 0x008fc800078e960d */
[----:B--2---:R-:W-:Y:S02]  /*2f50*/  LOP3.LUT R16, R16, R12, R15, 0x96, !PT ;  /* 0x0000000c10107212 */ /* 0x004fe400078e960f */
[----:B------:R-:W2:Y:S02]  /*2f60*/  LDL.128 R12, [R1+0x2e0] ;  /* 0x0002e000010c7983 */ /* 0x000ea40000100c00 */
[----:B------:R-:W-:-:S04]  /*2f70*/  LOP3.LUT R16, R18, R16, R17, 0x96, !PT ;  /* 0x0000001012107212 */ /* 0x000fc800078e9611 */
[----:B--2---:R-:W-:Y:S02]  /*2f80*/  LOP3.LUT R12, R12, R16, R19, 0x96, !PT ;  /* 0x000000100c0c7212 */ /* 0x004fe400078e9613 */
[----:B------:R-:W2:Y:S02]  /*2f90*/  LDL.128 R16, [R1+0x2f0] ;  /* 0x0002f00001107983 */ /* 0x000ea40000100c00 */
[----:B------:R-:W-:Y:S02]  /*2fa0*/  LOP3.LUT R12, R14, R12, R13, 0x96, !PT ;  /* 0x0000000c0e0c7212 */ /* 0x000fe400078e960d */
[----:B------:R-:W-:Y:S02]  /*2fb0*/  LOP3.LUT R2, R42, R43, RZ, 0x3c, !PT ;  /* 0x0000002b2a027212 */ /* 0x000fe400078e3cff */
[----:B------:R-:W3:Y:S01]  /*2fc0*/  LDL.128 R40, [R1+0x310] ;  /* 0x0003100001287983 */ /* 0x000ee20000100c00 */
[----:B--2---:R-:W-:-:S04]  /*2fd0*/  LOP3.LUT R12, R16, R12, R15, 0x96, !PT ;  /* 0x0000000c100c7212 */ /* 0x004fc800078e960f */
[----:B------:R-:W-:Y:S02]  /*2fe0*/  LOP3.LUT R18, R18, R12, R17, 0x96, !PT ;  /* 0x0000000c12127212 */ /* 0x000fe400078e9611 */
[----:B------:R-:W2:Y:S02]  /*2ff0*/  LDL.128 R12, [R1+0x300] ;  /* 0x00030000010c7983 */ /* 0x000ea40000100c00 */
[----:B--2---:R-:W-:-:S04]  /*3000*/  LOP3.LUT R12, R14, R12, R13, 0x96, !PT ;  /* 0x0000000c0e0c7212 */ /* 0x004fc800078e960d */
[----:B---3--:R-:W-:Y:S02]  /*3010*/  LOP3.LUT R40, R40, R12, R15, 0x96, !PT ;  /* 0x0000000c28287212 */ /* 0x008fe400078e960f */
[----:B------:R-:W2:Y:S02]  /*3020*/  LDL.128 R12, [R1+0x320] ;  /* 0x00032000010c7983 */ /* 0x000ea40000100c00 */
[----:B------:R-:W-:-:S04]  /*3030*/  LOP3.LUT R40, R42, R40, R41, 0x96, !PT ;  /* 0x000000282a287212 */ /* 0x000fc800078e9629 */
[----:B--2---:R-:W-:Y:S02]  /*3040*/  LOP3.LUT R12, R12, R40, R43, 0x96, !PT ;  /* 0x000000280c0c7212 */ /* 0x004fe400078e962b */
[----:B------:R-:W2:Y:S02]  /*3050*/  LDL.128 R40, [R1+0x330] ;  /* 0x0003300001287983 */ /* 0x000ea40000100c00 */
[----:B------:R-:W-:Y:S02]  /*3060*/  LOP3.LUT R12, R14, R12, R13, 0x96, !PT ;  /* 0x0000000c0e0c7212 */ /* 0x000fe400078e960d */
[----:B------:R-:W-:-:S04]  /*3070*/  LOP3.LUT R34, R34, R32, R33, 0x96, !PT ;  /* 0x0000002022227212 */ /* 0x000fc800078e9621 */
        /* <DEDUP_REMOVED lines=8> */
[----:B------:R-:W-:Y:S02]  /*3100*/  LOP3.LUT R32, R34, R32, R33, 0x96, !PT ;  /* 0x0000002022207212 */ /* 0x000fe400078e9621 */
[----:B------:R-:W-:Y:S02]  /*3110*/  LOP3.LUT R6, R6, R4, R5, 0x96, !PT ;  /* 0x0000000406067212 */ /* 0x000fe400078e9605 */
[----:B--2---:R-:W-:Y:S02]  /*3120*/  LOP3.LUT R12, R12, R32, R35, 0x96, !PT ;  /* 0x000000200c0c7212 */ /* 0x004fe400078e9623 */
[----:B------:R-:W2:Y:S02]  /*3130*/  LDL.128 R32, [R1+0x370] ;  /* 0x0003700001207983 */ /* 0x000ea40000100c00 */
[----:B------:R-:W-:-:S02]  /*3140*/  LOP3.LUT R12, R14, R12, R13, 0x96, !PT ;  /* 0x0000000c0e0c7212 */ /* 0x000fc400078e960d */
[----:B------:R-:W-:Y:S02]  /*3150*/  LOP3.LUT R10, R10, R8, R9, 0x96, !PT ;  /* 0x000000080a0a7212 */ /* 0x000fe400078e9609 */
[----:B------:R-:W-:Y:S02]  /*3160*/  LOP3.LUT R17, R6, R7, RZ, 0x3c, !PT ;  /* 0x0000000706117212 */ /* 0x000fe400078e3cff */
[----:B------:R-:W3:Y:S01]  /*3170*/  LDL.128 R4, [R1+0x3c0] ;  /* 0x0003c00001047983 */ /* 0x000ee20000100c00 */
[----:B------:R-:W-:Y:S02]  /*3180*/  LOP3.LUT R26, R26, R24, R25, 0x96, !PT ;  /* 0x000000181a1a7212 */ /* 0x000fe400078e9619 */
[----:B------:R-:W-:Y:S02]  /*3190*/  LOP3.LUT R20, R10, R11, RZ, 0x3c, !PT ;  /* 0x0000000b0a147212 */ /* 0x000fe400078e3cff */
[----:B------:R-:W4:Y:S01]  /*31a0*/  LDL.128 R8, [R1+0x3d0] ;  /* 0x0003d00001087983 */ /* 0x000f220000100c00 */
[----:B------:R-:W-:-:S03]  /*31b0*/  LOP3.LUT R16, R26, R27, RZ, 0x3c, !PT ;  /* 0x0000001b1a107212 */ /* 0x000fc600078e3cff */
[----:B------:R-:W5:Y:S01]  /*31c0*/  LDL.128 R24, [R1+0x390] ;  /* 0x0003900001187983 */ /* 0x000f620000100c00 */
[----:B--2---:R-:W-:-:S04]  /*31d0*/  LOP3.LUT R12, R32, R12, R15, 0x96, !PT ;  /* 0x0000000c200c7212 */ /* 0x004fc800078e960f */
[----:B------:R-:W-:Y:S02]  /*31e0*/  LOP3.LUT R34, R34, R12, R33, 0x96, !PT ;  /* 0x0000000c22227212 */ /* 0x000fe400078e9621 */
[----:B------:R-:W2:Y:S01]  /*31f0*/  LDL.128 R12, [R1+0x380] ;  /* 0x00038000010c7983 */ /* 0x000ea20000100c00 */
[----:B---3--:R-:W-:-:S04]  /*3200*/  LOP3.LUT R4, R6, R4, R5, 0x96, !PT ;  /* 0x0000000406047212 */ /* 0x008fc800078e9605 */
[----:B----4-:R-:W-:Y:S02]  /*3210*/  LOP3.LUT R8, R8, R4, R7, 0x96, !PT ;  /* 0x0000000408087212 */ /* 0x010fe400078e9607 */
[----:B------:R-:W3:Y:S01]  /*3220*/  LDL.128 R4, [R1+0x3e0] ;  /* 0x0003e00001047983 */ /* 0x000ee20000100c00 */
[----:B--2---:R-:W-:-:S04]  /*3230*/  LOP3.LUT R12, R14, R12, R13, 0x96, !PT ;  /* 0x0000000c0e0c7212 */ /* 0x004fc800078e960d */
[----:B-----5:R-:W-:Y:S02]  /*3240*/  LOP3.LUT R24, R24, R12, R15, 0x96, !PT ;  /* 0x0000000c18187212 */ /* 0x020fe400078e960f */
[----:B------:R-:W2:Y:S01]  /*3250*/  LDL.128 R12, [R1+0x3a0] ;  /* 0x0003a000010c7983 */ /* 0x000ea20000100c00 */
[----:B------:R-:W-:Y:S02]  /*3260*/  LOP3.LUT R8, R10, R8, R9, 0x96, !PT ;  /* 0x000000080a087212 */ /* 0x000fe400078e9609 */
[----:B------:R-:W-:Y:S02]  /*3270*/  LOP3.LUT R24, R26, R24, R25, 0x96, !PT ;  /* 0x000000181a187212 */ /* 0x000fe400078e9619 */
[----:B---3--:R-:W-:Y:S02]  /*3280*/  LOP3.LUT R4, R4, R8, R11, 0x96, !PT ;  /* 0x0000000804047212 */ /* 0x008fe400078e960b */
[----:B------:R-:W3:Y:S01]  /*3290*/  LDL.128 R8, [R1+0x3f0] ;  /* 0x0003f00001087983 */ /* 0x000ee20000100c00 */
[----:B--2---:R-:W-:-:S03]  /*32a0*/  LOP3.LUT R12, R12, R24, R27, 0x96, !PT ;  /* 0x000000180c0c7212 */ /* 0x004fc600078e961b */
[----:B------:R-:W2:Y:S01]  /*32b0*/  LDL.128 R24, [R1+0x3b0] ;  /* 0x0003b00001187983 */ /* 0x000ea20000100c00 */
[----:B------:R-:W-:Y:S02]  /*32c0*/  LOP3.LUT R4, R6, R4, R5, 0x96, !PT ;  /* 0x0000000406047212 */ /* 0x000fe400078e9605 */
[----:B------:R-:W-:Y:S02]  /*32d0*/  LOP3.LUT R12, R14, R12, R13, 0x96, !PT ;  /* 0x0000000c0e0c7212 */ /* 0x000fe400078e960d */
[----:B---3--:R-:W-:-:S04]  /*32e0*/  LOP3.LUT R4, R8, R4, R7, 0x96, !PT ;  /* 0x0000000408047212 */ /* 0x008fc800078e9607 */
[----:B------:R-:W-:Y:S02]  /*32f0*/  LOP3.LUT R10, R10, R4, R9, 0x96, !PT ;  /* 0x000000040a0a7212 */ /* 0x000fe400078e9609 */
[----:B------:R-:W3:Y:S01]  /*3300*/  LDL.128 R4, [R1+0x400] ;  /* 0x0004000001047983 */ /* 0x000ee20000100c00 */
[----:B--2---:R-:W-:-:S04]  /*3310*/  LOP3.LUT R12, R24, R12, R15, 0x96, !PT ;  /* 0x0000000c180c7212 */ /* 0x004fc800078e960f */
[----:B------:R-:W-:Y:S02]  /*3320*/  LOP3.LUT R26, R26, R12, R25, 0x96, !PT ;  /* 0x0000000c1a1a7212 */ /* 0x000fe400078e9619 */
[----:B------:R-:W2:Y:S01]  /*3330*/  LDL.128 R12, [R1+0x410] ;  /* 0x00041000010c7983 */ /* 0x000ea20000100c00 */
[----:B---3--:R-:W-:-:S04]  /*3340*/  LOP3.LUT R4, R6, R4, R5, 0x96, !PT ;  /* 0x0000000406047212 */ /* 0x008fc800078e9605 */
[----:B--2---:R-:W-:Y:S02]  /*3350*/  LOP3.LUT R12, R12, R4, R7, 0x96, !PT ;  /* 0x000000040c0c7212 */ /* 0x004fe400078e9607 */
[----:B------:R-:W2:Y:S02]  /*3360*/  LDL.128 R4, [R1+0x420] ;  /* 0x0004200001047983 */ /* 0x000ea40000100c00 */
[----:B------:R-:W-:-:S04]  /*3370*/  LOP3.LUT R12, R14, R12, R13, 0x96, !PT ;  /* 0x0000000c0e0c7212 */ /* 0x000fc800078e960d */
[----:B--2---:R-:W-:Y:S02]  /*3380*/  LOP3.LUT R4, R4, R12, R15, 0x96, !PT ;  /* 0x0000000c04047212 */ /* 0x004fe400078e960f */
[----:B------:R-:W2:Y:S02]  /*3390*/  LDL.128 R12, [R1+0x430] ;  /* 0x00043000010c7983 */ /* 0x000ea40000100c00 */
[----:B------:R-:W-:Y:S02]  /*33a0*/  LOP3.LUT R4, R6, R4, R5, 0x96, !PT ;  /* 0x0000000406047212 */ /* 0x000fe400078e9605 */
[----:B------:R-:W-:Y:S01]  /*33b0*/  LOP3.LUT R50, R50, R48, R49, 0x96, !PT ;  /* 0x0000003032327212 */ /* 0x000fe200078e9631 */
[----:B------:R-:W-:Y:S01]  /*33c0*/  IMAD.SHL.U32 R9, R0, 0x80, RZ ;  /* 0x0000008000097824 */ /* 0x000fe200078e00ff */
[----:B------:R-:W-:Y:S02]  /*33d0*/  LOP3.LUT R38, R38, R36, R37, 0x96, !PT ;  /* 0x0000002426267212 */ /* 0x000fe400078e9625 */
[----:B------:R-:W-:-:S02]  /*33e0*/  LOP3.LUT R50, R50, R51, RZ, 0x3c, !PT ;  /* 0x0000003332327212 */ /* 0x000fc400078e3cff */
[----:B------:R-:W-:Y:S02]  /*33f0*/  LOP3.LUT R46, R46, R47, RZ, 0x3c, !PT ;  /* 0x0000002f2e2e7212 */ /* 0x000fe400078e3cff */
[----:B------:R-:W-:Y:S02]  /*3400*/  LOP3.LUT R0, R50, 0x1, RZ, 0xc0, !PT ;  /* 0x0000000132007812 */ /* 0x000fe400078ec0ff */
[----:B------:R-:W-:Y:S02]  /*3410*/  LOP3.LUT R38, R38, R39, RZ, 0x3c, !PT ;  /* 0x0000002726267212 */ /* 0x000fe400078e3cff */
[----:B------:R-:W-:Y:S02]  /*3420*/  LOP3.LUT R6, R46, 0x1, RZ, 0xc0, !PT ;  /* 0x000000012e067812 */ /* 0x000fe400078ec0ff */
[----:B------:R-:W-:Y:S02]  /*3430*/  LOP3.LUT R30, R30, R28, R29, 0x96, !PT ;  /* 0x0000001c1e1e7212 */ /* 0x000fe400078e961d */
[----:B------:R-:W-:Y:S01]  /*3440*/  LOP3.LUT R18, R18, R19, RZ, 0x3c, !PT ;  /* 0x0000001312127212 */ /* 0x000fe200078e3cff */
[----:B------:R-:W-:Y:S01]  /*3450*/  IMAD.MOV R19, RZ, RZ, -R6 ;  /* 0x000000ffff137224 */ /* 0x000fe200078e0a06 */
[----:B------:R-:W-:-:S02]  /*3460*/  LOP3.LUT R10, R10, R11, RZ, 0x3c, !PT ;  /* 0x0000000b0a0a7212 */ /* 0x000fc400078e3cff */
[----:B------:R-:W-:Y:S02]  /*3470*/  LOP3.LUT R30, R30, R31, RZ, 0x3c, !PT ;  /* 0x0000001f1e1e7212 */ /* 0x000fe400078e3cff */
[----:B------:R-:W-:Y:S02]  /*3480*/  LOP3.LUT R6, R3, 0x1, RZ, 0xc0, !PT ;  /* 0x0000000103067812 */ /* 0x000fe400078ec0ff */
[----:B------:R-:W-:Y:S02]  /*3490*/  LOP3.LUT R8, R16, 0x1, RZ, 0xc0, !PT ;  /* 0x0000000110087812 */ /* 0x000fe400078ec0ff */
[----:B------:R-:W-:Y:S02]  /*34a0*/  LOP3.LUT R22, R22, R23, RZ, 0x3c, !PT ;  /* 0x0000001716167212 */ /* 0x000fe400078e3cff */
[----:B------:R-:W-:Y:S02]  /*34b0*/  LOP3.LUT R34, R34, R35, RZ, 0x3c, !PT ;  /* 0x0000002322227212 */ /* 0x000fe400078e3cff */
[----:B------:R-:W-:-:S02]  /*34c0*/  LOP3.LUT R42, R42, R43, RZ, 0x3c, !PT ;  /* 0x0000002b2a2a7212 */ /* 0x000fc400078e3cff */
[----:B------:R-:W-:Y:S02]  /*34d0*/  LOP3.LUT R50, R50, 0xffff, RZ, 0xc0, !PT ;  /* 0x0000ffff32327812 */ /* 0x000fe400078ec0ff */
[----:B------:R-:W-:Y:S02]  /*34e0*/  LOP3.LUT R26, R26, R27, RZ, 0x3c, !PT ;  /* 0x0000001b1a1a7212 */ /* 0x000fe400078e3cff */
[----:B------:R-:W-:Y:S02]  /*34f0*/  LOP3.LUT R46, R46, 0xffff, RZ, 0xc0, !PT ;  /* 0x0000ffff2e2e7812 */ /* 0x000fe400078ec0ff */
[----:B------:R-:W-:Y:S02]  /*3500*/  LOP3.LUT R3, R3, 0xffff, RZ, 0xc0, !PT ;  /* 0x0000ffff03037812 */ /* 0x000fe400078ec0ff */
[----:B------:R-:W-:Y:S02]  /*3510*/  LOP3.LUT R16, R16, 0xffff, RZ, 0xc0, !PT ;  /* 0x0000ffff10107812 */ /* 0x000fe400078ec0ff */
[----:B--2---:R-:W-:-:S02]  /*3520*/  LOP3.LUT R7, R12, R4, R7, 0x96, !PT ;  /* 0x000000040c077212 */ /* 0x004fc400078e9607 */
[----:B------:R-:W0:Y:S02]  /*3530*/  LDC.64 R4, c[0x0][0x390] ;  /* 0x0000e400ff047b82 */ /* 0x000e240000000a00 */
[----:B------:R-:W-:Y:S01]  /*3540*/  LOP3.LUT R14, R14, R7, R13, 0x96, !PT ;  /* 0x000000070e0e7212 */ /* 0x000fe200078e960d */
[----:B------:R-:W-:Y:S01]  /*3550*/  IMAD.MOV R13, RZ, RZ, -R0 ;  /* 0x000000ffff0d7224 */ /* 0x000fe200078e0a00 */
[----:B------:R-:W-:Y:S02]  /*3560*/  LOP3.LUT R0, R38, 0x1, RZ, 0xc0, !PT ;  /* 0x0000000126007812 */ /* 0x000fe400078ec0ff */
[----:B------:R-:W-:-:S03]  /*3570*/  LOP3.LUT R7, R2, 0x1, RZ, 0xc0, !PT ;  /* 0x0000000102077812 */ /* 0x000fc600078ec0ff */
[----:B------:R-:W-:Y:S01]  /*3580*/  IMAD.MOV R11, RZ, RZ, -R0 ;  /* 0x000000ffff0b7224 */ /* 0x000fe200078e0a00 */
[----:B------:R-:W-:Y:S01]  /*3590*/  LOP3.LUT R0, R20, 0x1, RZ, 0xc0, !PT ;  /* 0x0000000114007812 */ /* 0x000fe200078ec0ff */
[----:B------:R-:W-:Y:S01]  /*35a0*/  IMAD.MOV R21, RZ, RZ, -R7 ;  /* 0x000000ffff157224 */ /* 0x000fe200078e0a07 */
[----:B------:R-:W-:Y:S01]  /*35b0*/  LOP3.LUT R14, R14, R15, RZ, 0x3c, !PT ;  /* 0x0000000f0e0e7212 */ /* 0x000fe200078e3cff */
[----:B------:R-:W-:Y:S01]  /*35c0*/  IMAD.MOV R15, RZ, RZ, -R6 ;  /* 0x000000ffff0f7224 */ /* 0x000fe200078e0a06 */
[----:B------:R-:W-:Y:S02]  /*35d0*/  LOP3.LUT R7, R30, 0x1, RZ, 0xc0, !PT ;  /* 0x000000011e077812 */ /* 0x000fe400078ec0ff */
[----:B------:R-:W-:Y:S01]  /*35e0*/  LOP3.LUT R6, R22, 0x1, RZ, 0xc0, !PT ;  /* 0x0000000116067812 */ /* 0x000fe200078ec0ff */
[----:B0-----:R-:W-:Y:S01]  /*35f0*/  IMAD.WIDE R4, R9, 0x4, R4 ;  /* 0x0000000409047825 */ /* 0x001fe200078e0204 */
[----:B------:R-:W-:-:S04]  /*3600*/  LOP3.LUT R9, R17, 0x1, RZ, 0xc0, !PT ;  /* 0x0000000111097812 */ /* 0x000fc800078ec0ff */
[----:B------:R0:W-:Y:S04]  /*3610*/  STG.E desc[UR8][R4.64+0x1c], R13 ;  /* 0x00001c0d04007986 */ /* 0x0001e8000c101908 */
[----:B------:R1:W-:Y:S01]  /*3620*/  STG.E desc[UR8][R4.64+0x3c], R19 ;  /* 0x00003c1304007986 */ /* 0x0003e2000c101908 */
[----:B------:R-:W-:Y:S01]  /*3630*/  IMAD.MOV R23, RZ, RZ, -R7 ;  /* 0x000000ffff177224 */ /* 0x000fe200078e0a07 */
[----:B------:R-:W-:Y:S01]  /*3640*/  LOP3.LUT R7, R18, 0x1, RZ, 0xc0, !PT ;  /* 0x0000000112077812 */ /* 0x000fe200078ec0ff */
[----:B------:R-:W-:Y:S02]  /*3650*/  IMAD.MOV R9, RZ, RZ, -R9 ;  /* 0x000000ffff097224 */ /* 0x000fe400078e0a09 */
[----:B0-----:R-:W-:Y:S02]  /*3660*/  IMAD.MOV R13, RZ, RZ, -R8 ;  /* 0x000000ffff0d7224 */ /* 0x001fe400078e0a08 */
[----:B-1----:R-:W-:Y:S01]  /*3670*/  IMAD.MOV R19, RZ, RZ, -R0 ;  /* 0x000000ffff137224 */ /* 0x002fe200078e0a00 */
[----:B------:R-:W-:Y:S01]  /*3680*/  LOP3.LUT R0, R34, 0x1, RZ, 0xc0, !PT ;  /* 0x0000000122007812 */ /* 0x000fe200078ec0ff */
[----:B------:R0:W-:Y:S01]  /*3690*/  STG.E desc[UR8][R4.64+0x7c], R11 ;  /* 0x00007c0b04007986 */ /* 0x0001e2000c101908 */
[----:B------:R-:W-:-:S03]  /*36a0*/  LOP3.LUT R8, R42, 0x1, RZ, 0xc0, !PT ;  /* 0x000000012a087812 */ /* 0x000fc600078ec0ff */
[----:B------:R1:W-:Y:S04]  /*36b0*/  STG.E desc[UR8][R4.64+0xdc], R13 ;  /* 0x0000dc0d04007986 */ /* 0x0003e8000c101908 */
[----:B------:R2:W-:Y:S01]  /*36c0*/  STG.E desc[UR8][R4.64+0x5c], R21 ;  /* 0x00005c1504007986 */ /* 0x0005e2000c101908 */
[----:B0-----:R-:W-:Y:S01]  /*36d0*/  IMAD.MOV R11, RZ, RZ, -R6 ;  /* 0x000000ffff0b7224 */ /* 0x001fe200078e0a06 */
[----:B------:R-:W-:Y:S01]  /*36e0*/  SHF.R.U32.HI R6, RZ, 0x6, R50 ;  /* 0x00000006ff067819 */ /* 0x000fe20000011632 */
[----:B-1----:R-:W-:Y:S01]  /*36f0*/  IMAD.MOV R13, RZ, RZ, -R0 ;  /* 0x000000ffff0d7224 */ /* 0x002fe200078e0a00 */
[----:B------:R-:W-:Y:S01]  /*3700*/  SHF.R.U32.HI R0, RZ, 0x7, R50 ;  /* 0x00000007ff007819 */ /* 0x000fe20000011632 */
[----:B------:R0:W-:Y:S01]  /*3710*/  STG.E desc[UR8][R4.64+0x9c], R15 ;  /* 0x00009c0f04007986 */ /* 0x0001e2000c101908 */
[----:B--2---:R-:W-:-:S03]  /*3720*/  IMAD.MOV R21, RZ, RZ, -R8 ;  /* 0x000000ffff157224 */ /* 0x004fc600078e0a08 */
[----:B------:R1:W-:Y:S01]  /*3730*/  STG.E desc[UR8][R4.64+0xfc], R9 ;  /* 0x0000fc0904007986 */ /* 0x0003e2000c101908 */
[----:B------:R-:W-:Y:S02]  /*3740*/  LOP3.LUT R0, R0, 0x1, RZ, 0xc0, !PT ;  /* 0x0000000100007812 */ /* 0x000fe400078ec0ff */
[----:B------:R-:W-:Y:S01]  /*3750*/  LOP3.LUT R6, R6, 0x1, RZ, 0xc0, !PT ;  /* 0x0000000106067812 */ /* 0x000fe200078ec0ff */
[----:B------:R2:W-:Y:S01]  /*3760*/  STG.E desc[UR8][R4.64+0x17c], R21 ;  /* 0x00017c1504007986 */ /* 0x0005e2000c101908 */
[----:B0-----:R-:W-:Y:S01]  /*3770*/  IMAD.MOV R15, RZ, RZ, -R7 ;  /* 0x000000ffff0f7224 */ /* 0x001fe200078e0a07 */
[----:B------:R-:W-:Y:S02]  /*3780*/  LOP3.LUT R7, R26, 0x1, RZ, 0xc0, !PT ;  /* 0x000000011a077812 */ /* 0x000fe400078ec0ff */
[----:B-1----:R-:W-:Y:S01]  /*3790*/  LOP3.LUT R9, R14, 0x1, RZ, 0xc0, !PT ;  /* 0x000000010e097812 */ /* 0x002fe200078ec0ff */
[----:B------:R0:W-:Y:S01]  /*37a0*/  STG.E desc[UR8][R4.64+0x11c], R19 ;  /* 0x00011c1304007986 */ /* 0x0001e2000c101908 */
[----:B------:R-:W-:-:S03]  /*37b0*/  LOP3.LUT R8, R10, 0x1, RZ, 0xc0, !PT ;  /* 0x000000010a087812 */ /* 0x000fc600078ec0ff */
[----:B------:R1:W-:Y:S01]  /*37c0*/  STG.E desc[UR8][R4.64+0x13c], R11 ;  /* 0x00013c0b04007986 */ /* 0x0003e2000c101908 */
[----:B--2---:R-:W-:Y:S02]  /*37d0*/  IMAD.MOV R21, RZ, RZ, -R9 ;  /* 0x000000ffff157224 */ /* 0x004fe400078e0a09 */
[----:B------:R-:W-:Y:S01]  /*37e0*/  IMAD.MOV R9, RZ, RZ, -R0 ;  /* 0x000000ffff097224 */ /* 0x000fe200078e0a00 */
[--C-:B------:R-:W-:Y:S01]  /*37f0*/  SHF.R.U32.HI R0, RZ, 0x5, R50.reuse ;  /* 0x00000005ff007819 */ /* 0x100fe20000011632 */
[----:B------:R2:W-:Y:S01]  /*3800*/  STG.E desc[UR8][R4.64+0x15c], R15 ;  /* 0x00015c0f04007986 */ /* 0x0005e2000c101908 */
[----:B0-----:R-:W-:Y:S01]  /*3810*/  IMAD.MOV R19, RZ, RZ, -R7 ;  /* 0x000000ffff137224 */ /* 0x001fe200078e0a07 */
[----:B------:R-:W-:Y:S01]  /*3820*/  SHF.R.U32.HI R7, RZ, 0x3, R50 ;  /* 0x00000003ff077819 */ /* 0x000fe20000011632 */
[----:B-1----:R-:W-:Y:S01]  /*3830*/  IMAD.MOV R11, RZ, RZ, -R6 ;  /* 0x000000ffff0b7224 */ /* 0x002fe200078e0a06 */
[----:B------:R-:W-:Y:S02]  /*3840*/  SHF.R.U32.HI R6, RZ, 0x4, R50 ;  /* 0x00000004ff067819 */ /* 0x000fe40000011632 */
[----:B------:R-:W-:Y:S01]  /*3850*/  LOP3.LUT R0, R0, 0x1, RZ, 0xc0, !PT ;  /* 0x0000000100007812 */ /* 0x000fe200078ec0ff */
[----:B--2---:R-:W-:Y:S01]  /*3860*/  IMAD.MOV R15, RZ, RZ, -R8 ;  /* 0x000000ffff0f7224 */ /* 0x004fe200078e0a08 */
[----:B------:R-:W-:-:S02]  /*3870*/  LOP3.LUT R6, R6, 0x1, RZ, 0xc0, !PT ;  /* 0x0000000106067812 */ /* 0x000fc400078ec0ff */
[----:B------:R-:W-:Y:S01]  /*3880*/  LOP3.LUT R7, R7, 0x1, RZ, 0xc0, !PT ;  /* 0x0000000107077812 */ /* 0x000fe200078ec0ff */
[----:B------:R0:W-:Y:S01]  /*3890*/  STG.E desc[UR8][R4.64+0x19c], R13 ;  /* 0x00019c0d04007986 */ /* 0x0001e2000c101908 */
[----:B------:R-:W-:-:S03]  /*38a0*/  SHF.R.U32.HI R8, RZ, 0x2, R50 ;  /* 0x00000002ff087819 */ /* 0x000fc60000011632 */
[----:B------:R1:W-:Y:S04]  /*38b0*/  STG.E desc[UR8][R4.64+0x1dc], R15 ;  /* 0x0001dc0f04007986 */ /* 0x0003e8000c101908 */
[----:B------:R2:W-:Y:S01]  /*38c0*/  STG.E desc[UR8][R4.64+0x4], R11 ;  /* 0x0000040b04007986 */ /* 0x0005e2000c101908 */
[----:B0-----:R-:W-:Y:S01]  /*38d0*/  IMAD.MOV R13, RZ, RZ, -R0 ;  /* 0x000000ffff0d7224 */ /* 0x001fe200078e0a00 */
[--C-:B------:R-:W-:Y:S01]  /*38e0*/  SHF.R.U32.HI R0, RZ, 0x7, R46.reuse ;  /* 0x00000007ff007819 */ /* 0x100fe2000001162e */
[----:B-1----:R-:W-:Y:S01]  /*38f0*/  IMAD.MOV R15, RZ, RZ, -R7 ;  /* 0x000000ffff0f7224 */ /* 0x002fe200078e0a07 */
[----:B------:R-:W-:Y:S01]  /*3900*/  SHF.R.U32.HI R7, RZ, 0x5, R46 ;  /* 0x00000005ff077819 */ /* 0x000fe2000001162e */
[----:B--2---:R-:W-:Y:S01]  /*3910*/  IMAD.MOV R11, RZ, RZ, -R6 ;  /* 0x000000ffff0b7224 */ /* 0x004fe200078e0a06 */
[----:B------:R-:W-:Y:S01]  /*3920*/  SHF.R.U32.HI R6, RZ, 0x6, R46 ;  /* 0x00000006ff067819 */ /* 0x000fe2000001162e */
[----:B------:R0:W-:Y:S01]  /*3930*/  STG.E desc[UR8][R4.64], R9 ;  /* 0x0000000904007986 */ /* 0x0001e2000c101908 */
[----:B------:R-:W-:-:S02]  /*3940*/  LOP3.LUT R8, R8, 0x1, RZ, 0xc0, !PT ;  /* 0x0000000108087812 */ /* 0x000fc400078ec0ff */
[----:B------:R-:W-:Y:S02]  /*3950*/  LOP3.LUT R0, R0, 0x1, RZ, 0xc0, !PT ;  /* 0x0000000100007812 */ /* 0x000fe400078ec0ff */
[----:B------:R-:W-:Y:S02]  /*3960*/  LOP3.LUT R6, R6, 0x1, RZ, 0xc0, !PT ;  /* 0x0000000106067812 */ /* 0x000fe400078ec0ff */
[----:B------:R-:W-:Y:S02]  /*3970*/  LOP3.LUT R7, R7, 0x1, RZ, 0xc0, !PT ;  /* 0x0000000107077812 */ /* 0x000fe400078ec0ff */
[----:B------:R-:W-:Y:S02]  /*3980*/  LOP3.LUT R2, R2, 0xffff, RZ, 0xc0, !PT ;  /* 0x0000ffff02027812 */ /* 0x000fe400078ec0ff */
[----:B0-----:R-:W-:Y:S01]  /*3990*/  SHF.R.U32.HI R9, RZ, 0x3, R46 ;  /* 0x00000003ff097819 */ /* 0x001fe2000001162e */
[----:B------:R0:W-:Y:S03]  /*39a0*/  STG.E desc[UR8][R4.64+0x1bc], R19 ;  /* 0x0001bc1304007986 */ /* 0x0001e6000c101908 */
[----:B------:R-:W-:Y:S01]  /*39b0*/  LOP3.LUT R9, R9, 0x1, RZ, 0xc0, !PT ;  /* 0x0000000109097812 */ /* 0x000fe200078ec0ff */
[----:B------:R1:W-:Y:S04]  /*39c0*/  STG.E desc[UR8][R4.64+0x8], R13 ;  /* 0x0000080d04007986 */ /* 0x0003e8000c101908 */
[----:B------:R2:W-:Y:S04]  /*39d0*/  STG.E desc[UR8][R4.64+0xc], R11 ;  /* 0x00000c0b04007986 */ /* 0x0005e8000c101908 */
[----:B------:R3:W-:Y:S01]  /*39e0*/  STG.E desc[UR8][R4.64+0x10], R15 ;  /* 0x0000100f04007986 */ /* 0x0007e2000c101908 */
[----:B0-----:R-:W-:Y:S01]  /*39f0*/  IMAD.MOV R19, RZ, RZ, -R8 ;  /* 0x000000ffff137224 */ /* 0x001fe200078e0a08 */
[----:B------:R-:W-:Y:S01]  /*3a00*/  SHF.R.U32.HI R8, RZ, 0x4, R46 ;  /* 0x00000004ff087819 */ /* 0x000fe2000001162e */
[----:B-1----:R-:W-:Y:S01]  /*3a10*/  IMAD.MOV R13, RZ, RZ, -R6 ;  /* 0x000000ffff0d7224 */ /* 0x002fe200078e0a06 */
[----:B------:R-:W-:Y:S01]  /*3a20*/  SHF.R.U32.HI R6, RZ, 0x7, R2 ;  /* 0x00000007ff067819 */ /* 0x000fe20000011602 */
[----:B--2---:R-:W-:Y:S01]  /*3a30*/  IMAD.MOV R11, RZ, RZ, -R0 ;  /* 0x000000ffff0b7224 */ /* 0x004fe200078e0a00 */
[----:B------:R-:W-:Y:S01]  /*3a40*/  SHF.R.U32.HI R0, RZ, 0x2, R46 ;  /* 0x00000002ff007819 */ /* 0x000fe2000001162e */
[----:B---3--:R-:W-:Y:S01]  /*3a50*/  IMAD.MOV R15, RZ, RZ, -R7 ;  /* 0x000000ffff0f7224 */ /* 0x008fe200078e0a07 */
[----:B------:R-:W-:Y:S01]  /*3a60*/  SHF.R.U32.HI R7, RZ, 0x6, R2 ;  /* 0x00000006ff077819 */ /* 0x000fe20000011602 */
[----:B------:R-:W-:Y:S01]  /*3a70*/  IMAD.MOV R9, RZ, RZ, -R9 ;  /* 0x000000ffff097224 */ /* 0x000fe200078e0a09 */
[----:B------:R-:W-:-:S02]  /*3a80*/  LOP3.LUT R8, R8, 0x1, RZ, 0xc0, !PT ;  /* 0x0000000108087812 */ /* 0x000fc400078ec0ff */
[----:B------:R-:W-:Y:S02]  /*3a90*/  LOP3.LUT R0, R0, 0x1, RZ, 0xc0, !PT ;  /* 0x0000000100007812 */ /* 0x000fe400078ec0ff */
[----:B------:R-:W-:Y:S02]  /*3aa0*/  LOP3.LUT R6, R6, 0x1, RZ, 0xc0, !PT ;  /* 0x0000000106067812 */ /* 0x000fe400078ec0ff */
[----:B------:R-:W-:Y:S01]  /*3ab0*/  LOP3.LUT R7, R7, 0x1, RZ, 0xc0, !PT ;  /* 0x0000000107077812 */ /* 0x000fe200078ec0ff */
[----:B------:R0:W-:Y:S01]  /*3ac0*/  STG.E desc[UR8][R4.64+0x14], R19 ;  /* 0x0000141304007986 */ /* 0x0001e2000c101908 */
[----:B------:R-:W-:-:S03]  /*3ad0*/  SHF.R.U32.HI R46, RZ, 0x1, R46 ;  /* 0x00000001ff2e7819 */ /* 0x000fc6000001162e */
[----:B------:R1:W-:Y:S01]  /*3ae0*/  STG.E desc[UR8][R4.64+0x24], R13 ;  /* 0x0000240d04007986 */ /* 0x0003e2000c101908 */
[----:B------:R-:W-:-:S03]  /*3af0*/  LOP3.LUT R46, R46, 0x1, RZ, 0xc0, !PT ;  /* 0x000000012e2e7812 */ /* 0x000fc600078ec0ff */
[----:B------:R2:W-:Y:S04]  /*3b00*/  STG.E desc[UR8][R4.64+0x28], R15 ;  /* 0x0000280f04007986 */ /* 0x0005e8000c101908 */
[----:B------:R3:W-:Y:S01]  /*3b10*/  STG.E desc[UR8][R4.64+0x30], R9 ;  /* 0x0000300904007986 */ /* 0x0007e2000c101908 */
[----:B0-----:R-:W-:Y:S01]  /*3b20*/  IMAD.MOV R19, RZ, RZ, -R8 ;  /* 0x000000ffff137224 */ /* 0x001fe200078e0a08 */
[----:B------:R-:W-:Y:S01]  /*3b30*/  SHF.R.U32.HI R8, RZ, 0x5, R2 ;  /* 0x00000005ff087819 */ /* 0x000fe20000011602 */
[----:B-1----:R-:W-:Y:S01]  /*3b40*/  IMAD.MOV R13, RZ, RZ, -R6 ;  /* 0x000000ffff0d7224 */ /* 0x002fe200078e0a06 */
[--C-:B------:R-:W-:Y:S01]  /*3b50*/  SHF.R.U32.HI R6, RZ, 0x3, R2.reuse ;  /* 0x00000003ff067819 */ /* 0x100fe20000011602 */
[----:B--2---:R-:W-:Y:S01]  /*3b60*/  IMAD.MOV R15, RZ, RZ, -R7 ;  /* 0x000000ffff0f7224 */ /* 0x004fe200078e0a07 */
[----:B------:R-:W-:Y:S01]  /*3b70*/  SHF.R.U32.HI R7, RZ, 0x2, R2 ;  /* 0x00000002ff077819 */ /* 0x000fe20000011602 */
[----:B---3--:R-:W-:Y:S01]  /*3b80*/  IMAD.MOV R9, RZ, RZ, -R0 ;  /* 0x000000ffff097224 */ /* 0x008fe200078e0a00 */
[----:B------:R-:W-:-:S02]  /*3b90*/  SHF.R.U32.HI R0, RZ, 0x4, R2 ;  /* 0x00000004ff007819 */ /* 0x000fc40000011602 */
[----:B------:R-:W-:Y:S01]  /*3ba0*/  SHF.R.U32.HI R2, RZ, 0x1, R2 ;  /* 0x00000001ff027819 */ /* 0x000fe20000011602 */
[----:B------:R0:W-:Y:S01]  /*3bb0*/  STG.E desc[UR8][R4.64+0x20], R11 ;  /* 0x0000200b04007986 */ /* 0x0001e2000c101908 */
[----:B------:R-:W-:Y:S02]  /*3bc0*/  LOP3.LUT R0, R0, 0x1, RZ, 0xc0, !PT ;  /* 0x0000000100007812 */ /* 0x000fe400078ec0ff */
[----:B------:R-:W-:Y:S02]  /*3bd0*/  LOP3.LUT R2, R2, 0x1, RZ, 0xc0, !PT ;  /* 0x0000000102027812 */ /* 0x000fe400078ec0ff */
[----:B------:R-:W-:Y:S02]  /*3be0*/  LOP3.LUT R38, R38, 0xffff, RZ, 0xc0, !PT ;  /* 0x0000ffff26267812 */ /* 0x000fe400078ec0ff */
[----:B------:R-:W-:Y:S01]  /*3bf0*/  LOP3.LUT R6, R6, 0x1, RZ, 0xc0, !PT ;  /* 0x0000000106067812 */ /* 0x000fe200078ec0ff */
[----:B------:R1:W-:Y:S01]  /*3c00*/  STG.E desc[UR8][R4.64+0x34], R9 ;  /* 0x0000340904007986 */ /* 0x0003e2000c101908 */
[----:B------:R-:W-:Y:S01]  /*3c10*/  LOP3.LUT R8, R8, 0x1, RZ, 0xc0, !PT ;  /* 0x0000000108087812 */ /* 0x000fe200078ec0ff */
[----:B0-----:R-:W-:-:S02]  /*3c20*/  IMAD.MOV R11, RZ, RZ, -R46 ;  /* 0x000000ffff0b7224 */ /* 0x001fc400078e0a2e */
[----:B------:R0:W-:Y:S01]  /*3c30*/  STG.E desc[UR8][R4.64+0x44], R15 ;  /* 0x0000440f04007986 */ /* 0x0001e2000c101908 */
[----:B------:R-:W-:-:S03]  /*3c40*/  LOP3.LUT R7, R7, 0x1, RZ, 0xc0, !PT ;  /* 0x0000000107077812 */ /* 0x000fc600078ec0ff */
[----:B------:R2:W-:Y:S01]  /*3c50*/  STG.E desc[UR8][R4.64+0x38], R11 ;  /* 0x0000380b04007986 */ /* 0x0005e2000c101908 */
[----:B-1----:R-:W-:Y:S01]  /*3c60*/  IMAD.MOV R9, RZ, RZ, -R0 ;  /* 0x000000ffff097224 */ /* 0x002fe200078e0a00 */
[----:B------:R-:W-:Y:S02]  /*3c70*/  SHF.R.U32.HI R0, RZ, 0x6, R38 ;  /* 0x00000006ff007819 */ /* 0x000fe40000011626 */
[----:B------:R1:W-:Y:S01]  /*3c80*/  STG.E desc[UR8][R4.64+0x2c], R19 ;  /* 0x00002c1304007986 */ /* 0x0003e2000c101908 */
[----:B0-----:R-:W-:Y:S01]  /*3c90*/  IMAD.MOV R15, RZ, RZ, -R2 ;  /* 0x000000ffff0f7224 */ /* 0x001fe200078e0a02 */
[----:B------:R-:W-:Y:S01]  /*3ca0*/  SHF.R.U32.HI R2, RZ, 0x5, R38 ;  /* 0x00000005ff027819 */ /* 0x000fe20000011626 */
[----:B--2---:R-:W-:Y:S01]  /*3cb0*/  IMAD.MOV R11, RZ, RZ, -R6 ;  /* 0x000000ffff0b7224 */ /* 0x004fe200078e0a06 */
[----:B------:R-:W-:Y:S01]  /*3cc0*/  SHF.R.U32.HI R6, RZ, 0x4, R38 ;  /* 0x00000004ff067819 */ /* 0x000fe20000011626 */
[----:B------:R0:W-:Y:S01]  /*3cd0*/  STG.E desc[UR8][R4.64+0x40], R13 ;  /* 0x0000400d04007986 */ /* 0x0001e2000c101908 */
[----:B------:R-:W-:Y:S01]  /*3ce0*/  LOP3.LUT R0, R0, 0x1, RZ, 0xc0, !PT ;  /* 0x0000000100007812 */ /* 0x000fe200078ec0ff */
[----:B-1----:R-:W-:Y:S01]  /*3cf0*/  IMAD.MOV R19, RZ, RZ, -R8 ;  /* 0x000000ffff137224 */ /* 0x002fe200078e0a08 */
[----:B------:R-:W-:-:S02]  /*3d00*/  SHF.R.U32.HI R8, RZ, 0x7, R38 ;  /* 0x00000007ff087819 */ /* 0x000fc40000011626 */
[----:B------:R-:W-:Y:S02]  /*3d10*/  LOP3.LUT R2, R2, 0x1, RZ, 0xc0, !PT ;  /* 0x0000000102027812 */ /* 0x000fe400078ec0ff */
[----:B------:R-:W-:Y:S01]  /*3d20*/  LOP3.LUT R6, R6, 0x1, RZ, 0xc0, !PT ;  /* 0x0000000106067812 */ /* 0x000fe200078ec0ff */
[----:B------:R1:W-:Y:S01]  /*3d30*/  STG.E desc[UR8][R4.64+0x4c], R9 ;  /* 0x00004c0904007986 */ /* 0x0003e2000c101908 */
[----:B0-----:R-:W-:Y:S02]  /*3d40*/  IADD3 R13, PT, PT, -R7, RZ, RZ ;  /* 0x000000ff070d7210 */ /* 0x001fe40007ffe1ff */
[----:B------:R-:W-:Y:S01]  /*3d50*/  SHF.R.U32.HI R7, RZ, 0x3, R38 ;  /* 0x00000003ff077819 */ /* 0x000fe20000011626 */
[----:B------:R0:W-:Y:S01]  /*3d60*/  STG.E desc[UR8][R4.64+0x50], R11 ;  /* 0x0000500b04007986 */ /* 0x0001e2000c101908 */
[----:B------:R-:W-:Y:S02]  /*3d70*/  LOP3.LUT R8, R8, 0x1, RZ, 0xc0, !PT ;  /* 0x0000000108087812 */ /* 0x000fe400078ec0ff */
[----:B------:R-:W-:Y:S01]  /*3d80*/  LOP3.LUT R7, R7, 0x1, RZ, 0xc0, !PT ;  /* 0x0000000107077812 */ /* 0x000fe200078ec0ff */
[----:B------:R2:W-:Y:S01]  /*3d90*/  STG.E desc[UR8][R4.64+0x54], R13 ;  /* 0x0000540d04007986 */ /* 0x0005e2000c101908 */
[----:B-1----:R-:W-:Y:S01]  /*3da0*/  IMAD.MOV R9, RZ, RZ, -R0 ;  /* 0x000000ffff097224 */ /* 0x002fe200078e0a00 */
[----:B------:R-:W-:-:S02]  /*3db0*/  SHF.R.U32.HI R0, RZ, 0x7, R3 ;  /* 0x00000007ff007819 */ /* 0x000fc40000011603 */
[----:B------:R1:W-:Y:S01]  /*3dc0*/  STG.E desc[UR8][R4.64+0x48], R19 ;  /* 0x0000481304007986 */ /* 0x0003e2000c101908 */
[----:B0-----:R-:W-:Y:S01]  /*3dd0*/  IMAD.MOV R11, RZ, RZ, -R2 ;  /* 0x000000ffff0b7224 */ /* 0x001fe200078e0a02 */
[--C-:B------:R-:W-:Y:S01]  /*3de0*/  SHF.R.U32.HI R2, RZ, 0x6, R3.reuse ;  /* 0x00000006ff027819 */ /* 0x100fe20000011603 */
[----:B--2---:R-:W-:Y:S01]  /*3df0*/  IMAD.MOV R13, RZ, RZ, -R6 ;  /* 0x000000ffff0d7224 */ /* 0x004fe200078e0a06 */
[----:B------:R-:W-:Y:S01]  /*3e00*/  SHF.R.U32.HI R6, RZ, 0x5, R3 ;  /* 0x00000005ff067819 */ /* 0x000fe20000011603 */
[----:B------:R0:W-:Y:S01]  /*3e10*/  STG.E desc[UR8][R4.64+0x58], R15 ;  /* 0x0000580f04007986 */ /* 0x0001e2000c101908 */
[----:B------:R-:W-:Y:S01]  /*3e20*/  LOP3.LUT R0, R0, 0x1, RZ, 0xc0, !PT ;  /* 0x0000000100007812 */ /* 0x000fe200078ec0ff */
[----:B-1----:R-:W-:Y:S01]  /*3e30*/  IMAD.MOV R19, RZ, RZ, -R8 ;  /* 0x000000ffff137224 */ /* 0x002fe200078e0a08 */
[----:B------:R-:W-:Y:S02]  /*3e40*/  SHF.R.U32.HI R8, RZ, 0x2, R38 ;  /* 0x00000002ff087819 */ /* 0x000fe40000011626 */
[----:B------:R-:W-:-:S02]  /*3e50*/  LOP3.LUT R2, R2, 0x1, RZ, 0xc0, !PT ;  /* 0x0000000102027812 */ /* 0x000fc400078ec0ff */
[----:B------:R-:W-:Y:S02]  /*3e60*/  SHF.R.U32.HI R38, RZ, 0x1, R38 ;  /* 0x00000001ff267819 */ /* 0x000fe40000011626 */
[----:B------:R-:W-:Y:S01]  /*3e70*/  LOP3.LUT R6, R6, 0x1, RZ, 0xc0, !PT ;  /* 0x0000000106067812 */ /* 0x000fe200078ec0ff */
[----:B0-----:R-:W-:Y:S01]  /*3e80*/  IMAD.MOV R15, RZ, RZ, -R7 ;  /* 0x000000ffff0f7224 */ /* 0x001fe200078e0a07 */
[----:B------:R-:W-:Y:S01]  /*3e90*/  LOP3.LUT R8, R8, 0x1, RZ, 0xc0, !PT ;  /* 0x0000000108087812 */ /* 0x000fe200078ec0ff */
[----:B------:R0:W-:Y:S01]  /*3ea0*/  STG.E desc[UR8][R4.64+0x68], R11 ;  /* 0x0000680b04007986 */ /* 0x0001e2000c101908 */
[----:B------:R-:W-:Y:S02]  /*3eb0*/  LOP3.LUT R30, R30, 0xffff, RZ, 0xc0, !PT ;  /* 0x0000ffff1e1e7812 */ /* 0x000fe400078ec0ff */
[----:B------:R-:W-:Y:S01]  /*3ec0*/  LOP3.LUT R38, R38, 0x1, RZ, 0xc0, !PT ;  /* 0x0000000126267812 */ /* 0x000fe200078ec0ff */
[----:B------:R1:W-:Y:S01]  /*3ed0*/  STG.E desc[UR8][R4.64+0x6c], R13 ;  /* 0x00006c0d04007986 */ /* 0x0003e2000c101908 */
[----:B------:R-:W-:-:S03]  /*3ee0*/  SHF.R.U32.HI R7, RZ, 0x4, R3 ;  /* 0x00000004ff077819 */ /* 0x000fc60000011603 */
[----:B------:R2:W-:Y:S01]  /*3ef0*/  STG.E desc[UR8][R4.64+0x70], R15 ;  /* 0x0000700f04007986 */ /* 0x0005e2000c101908 */
[----:B0-----:R-:W-:Y:S01]  /*3f00*/  IMAD.MOV R11, RZ, RZ, -R0 ;  /* 0x000000ffff0b7224 */ /* 0x001fe200078e0a00 */
[--C-:B------:R-:W-:Y:S01]  /*3f10*/  SHF.R.U32.HI R0, RZ, 0x3, R3.reuse ;  /* 0x00000003ff007819 */ /* 0x100fe20000011603 */
[----:B-1----:R-:W-:Y:S01]  /*3f20*/  IMAD.MOV R13, RZ, RZ, -R2 ;  /* 0x000000ffff0d7224 */ /* 0x002fe200078e0a02 */
[--C-:B------:R-:W-:Y:S01]  /*3f30*/  SHF.R.U32.HI R2, RZ, 0x2, R3.reuse ;  /* 0x00000002ff027819 */ /* 0x100fe20000011603 */
[----:B------:R0:W-:Y:S01]  /*3f40*/  STG.E desc[UR8][R4.64+0x60], R19 ;  /* 0x0000601304007986 */ /* 0x0001e2000c101908 */
[----:B------:R-:W-:Y:S01]  /*3f50*/  SHF.R.U32.HI R3, RZ, 0x1, R3 ;  /* 0x00000001ff037819 */ /* 0x000fe20000011603 */
[----:B--2---:R-:W-:Y:S01]  /*3f60*/  IMAD.MOV R15, RZ, RZ, -R6 ;  /* 0x000000ffff0f7224 */ /* 0x004fe200078e0a06 */
[----:B------:R-:W-:Y:S01]  /*3f70*/  SHF.R.U32.HI R6, RZ, 0x7, R30 ;  /* 0x00000007ff067819 */ /* 0x000fe2000001161e */
[----:B------:R1:W-:Y:S01]  /*3f80*/  STG.E desc[UR8][R4.64+0x64], R9 ;  /* 0x0000640904007986 */ /* 0x0003e2000c101908 */
[----:B------:R-:W-:-:S02]  /*3f90*/  LOP3.LUT R7, R7, 0x1, RZ, 0xc0, !PT ;  /* 0x0000000107077812 */ /* 0x000fc400078ec0ff */
[----:B------:R-:W-:Y:S02]  /*3fa0*/  LOP3.LUT R0, R0, 0x1, RZ, 0xc0, !PT ;  /* 0x0000000100007812 */ /* 0x000fe400078ec0ff */
[----:B------:R-:W-:Y:S01]  /*3fb0*/  LOP3.LUT R2, R2, 0x1, RZ, 0xc0, !PT ;  /* 0x0000000102027812 */ /* 0x000fe200078ec0ff */
[----:B0-----:R-:W-:Y:S01]  /*3fc0*/  IMAD.MOV R19, RZ, RZ, -R8 ;  /* 0x000000ffff137224 */ /* 0x001fe200078e0a08 */
[----:B------:R-:W-:Y:S01]  /*3fd0*/  LOP3.LUT R3, R3, 0x1, RZ, 0xc0, !PT ;  /* 0x0000000103037812 */ /* 0x000fe200078ec0ff */
[----:B-1----:R-:W-:Y:S01]  /*3fe0*/  IMAD.MOV R9, RZ, RZ, -R38 ;  /* 0x000000ffff097224 */ /* 0x002fe200078e0a26 */
[----:B------:R-:W-:Y:S02]  /*3ff0*/  LOP3.LUT R6, R6, 0x1, RZ, 0xc0, !PT ;  /* 0x0000000106067812 */ /* 0x000fe400078ec0ff */
[----:B------:R0:W-:Y:S04]  /*4000*/  STG.E desc[UR8][R4.64+0x74], R19 ;  /* 0x0000741304007986 */ /* 0x0001e8000c101908 */
[----:B------:R1:W-:Y:S04]  /*4010*/  STG.E desc[UR8][R4.64+0x78], R9 ;  /* 0x0000780904007986 */ /* 0x0003e8000c101908 */
[----:B------:R2:W-:Y:S01]  /*4020*/  STG.E desc[UR8][R4.64+0x80], R11 ;  /* 0x0000800b04007986 */ /* 0x0005e2000c101908 */
[----:B0-----:R-:W-:-:S03]  /*4030*/  IMAD.MOV R19, RZ, RZ, -R7 ;  /* 0x000000ffff137224 */ /* 0x001fc600078e0a07 */
[----:B------:R0:W-:Y:S01]  /*4040*/  STG.E desc[UR8][R4.64+0x84], R13 ;  /* 0x0000840d04007986 */ /* 0x0001e2000c101908 */
[----:B------:R-:W-:Y:S01]  /*4050*/  SHF.R.U32.HI R7, RZ, 0x6, R30 ;  /* 0x00000006ff077819 */ /* 0x000fe2000001161e */
[----:B-1----:R-:W-:Y:S02]  /*4060*/  IMAD.MOV R9, RZ, RZ, -R0 ;  /* 0x000000ffff097224 */ /* 0x002fe400078e0a00 */
[----:B------:R1:W-:Y:S01]  /*4070*/  STG.E desc[UR8][R4.64+0x88], R15 ;  /* 0x0000880f04007986 */ /* 0x0003e2000c101908 */
[----:B------:R-:W-:Y:S01]  /*4080*/  SHF.R.U32.HI R0, RZ, 0x5, R30 ;  /* 0x00000005ff007819 */ /* 0x000fe2000001161e */
[----:B--2---:R-:W-:Y:S01]  /*4090*/  IMAD.MOV R11, RZ, RZ, -R2 ;  /* 0x000000ffff0b7224 */ /* 0x004fe200078e0a02 */
[--C-:B------:R-:W-:Y:S01]  /*40a0*/  SHF.R.U32.HI R2, RZ, 0x4, R30.reuse ;  /* 0x00000004ff027819 */ /* 0x100fe2000001161e */
[----:B0-----:R-:W-:Y:S01]  /*40b0*/  IMAD.MOV R13, RZ, RZ, -R3 ;  /* 0x000000ffff0d7224 */ /* 0x001fe200078e0a03 */
[----:B------:R-:W-:Y:S01]  /*40c0*/  SHF.R.U32.HI R3, RZ, 0x3, R30 ;  /* 0x00000003ff037819 */ /* 0x000fe2000001161e */
[----:B-1----:R-:W-:Y:S01]  /*40d0*/  IMAD.MOV R15, RZ, RZ, -R6 ;  /* 0x000000ffff0f7224 */ /* 0x002fe200078e0a06 */
[----:B------:R-:W-:-:S02]  /*40e0*/  SHF.R.U32.HI R6, RZ, 0x2, R30 ;  /* 0x00000002ff067819 */ /* 0x000fc4000001161e */
[----:B------:R-:W-:Y:S02]  /*40f0*/  LOP3.LUT R7, R7, 0x1, RZ, 0xc0, !PT ;  /* 0x0000000107077812 */ /* 0x000fe400078ec0ff */
[----:B------:R-:W-:Y:S02]  /*4100*/  LOP3.LUT R0, R0, 0x1, RZ, 0xc0, !PT ;  /* 0x0000000100007812 */ /* 0x000fe400078ec0ff */
[----:B------:R-:W-:Y:S02]  /*4110*/  LOP3.LUT R2, R2, 0x1, RZ, 0xc0, !PT ;  /* 0x0000000102027812 */ /* 0x000fe400078ec0ff */
[----:B------:R-:W-:Y:S02]  /*4120*/  LOP3.LUT R3, R3, 0x1, RZ, 0xc0, !PT ;  /* 0x0000000103037812 */ /* 0x000fe400078ec0ff */
[----:B------:R-:W-:Y:S01]  /*4130*/  LOP3.LUT R6, R6, 0x1, RZ, 0xc0, !PT ;  /* 0x0000000106067812 */ /* 0x000fe200078ec0ff */
[----:B------:R0:W-:Y:S01]  /*4140*/  STG.E desc[UR8][R4.64+0x90], R9 ;  /* 0x0000900904007986 */ /* 0x0001e2000c101908 */
[----:B------:R-:W-:-:S03]  /*4150*/  IMAD.MOV R7, RZ, RZ, -R7 ;  /* 0x000000ffff077224 */ /* 0x000fc600078e0a07 */
[----:B------:R1:W-:Y:S04]  /*4160*/  STG.E desc[UR8][R4.64+0x94], R11 ;  /* 0x0000940b04007986 */ /* 0x0003e8000c101908 */
        /* <DEDUP_REMOVED lines=27> */
[--C-:B------:R-:W-:Y:S01]  /*4320*/  SHF.R.U32.HI R3, RZ, 0x6, R17.reuse ;  /* 0x00000006ff037819 */ /* 0x100fe20000011611 */
[----:B---3--:R-:W-:Y:S01]  /*4330*/  IMAD.MOV R15, RZ, RZ, -R6 ;  /* 0x000000ffff0f7224 */ /* 0x008fe200078e0a06 */
[----:B------:R-:W-:Y:S01]  /*4340*/  SHF.R.U32.HI R6, RZ, 0x5, R17 ;  /* 0x00000005ff067819 */ /* 0x000fe20000011611 */
[----:B------:R-:W-:Y:S01]  /*4350*/  IMAD.MOV R7, RZ, RZ, -R7 ;  /* 0x000000ffff077224 */ /* 0x000fe200078e0a07 */
[----:B------:R-:W-:-:S02]  /*4360*/  SHF.R.U32.HI R16, RZ, 0x1, R16 ;  /* 0x00000001ff107819 */ /* 0x000fc40000011610 */
[----:B------:R-:W-:Y:S02]  /*4370*/  LOP3.LUT R0, R0, 0x1, RZ, 0xc0, !PT ;  /* 0x0000000100007812 */ /* 0x000fe400078ec0ff */
[----:B------:R-:W-:Y:S02]  /*4380*/  LOP3.LUT R2, R2, 0x1, RZ, 0xc0, !PT ;  /* 0x0000000102027812 */ /* 0x000fe400078ec0ff */
[----:B------:R-:W-:Y:S02]  /*4390*/  LOP3.LUT R3, R3, 0x1, RZ, 0xc0, !PT ;  /* 0x0000000103037812 */ /* 0x000fe400078ec0ff */
[----:B------:R-:W-:Y:S01]  /*43a0*/  LOP3.LUT R6, R6, 0x1, RZ, 0xc0, !PT ;  /* 0x0000000106067812 */ /* 0x000fe200078ec0ff */
[----:B------:R0:W-:Y:S01]  /*43b0*/  STG.E desc[UR8][R4.64+0xc4], R11 ;  /* 0x0000c40b04007986 */ /* 0x0001e2000c101908 */
[----:B------:R-:W-:Y:S02]  /*43c0*/  LOP3.LUT R20, R20, 0xffff, RZ, 0xc0, !PT ;  /* 0x0000ffff14147812 */ /* 0x000fe400078ec0ff */
[----:B------:R-:W-:Y:S01]  /*43d0*/  LOP3.LUT R16, R16, 0x1, RZ, 0xc0, !PT ;  /* 0x0000000110107812 */ /* 0x000fe200078ec0ff */
        /* <DEDUP_REMOVED lines=9> */
[----:B------:R0:W-:Y:S01]  /*4470*/  STG.E desc[UR8][R4.64+0xc0], R9 ;  /* 0x0000c00904007986 */ /* 0x0001e2000c101908 */
[----:B---3--:R-:W-:Y:S01]  /*4480*/  IMAD.MOV R15, RZ, RZ, -R6 ;  /* 0x000000ffff0f7224 */ /* 0x008fe200078e0a06 */
[----:B------:R-:W-:-:S02]  /*4490*/  SHF.R.U32.HI R6, RZ, 0x7, R20 ;  /* 0x00000007ff067819 */ /* 0x000fc40000011614 */
[----:B------:R-:W-:Y:S02]  /*44a0*/  LOP3.LUT R0, R0, 0x1, RZ, 0xc0, !PT ;  /* 0x0000000100007812 */ /* 0x000fe400078ec0ff */
[----:B------:R-:W-:Y:S02]  /*44b0*/  LOP3.LUT R2, R2, 0x1, RZ, 0xc0, !PT ;  /* 0x0000000102027812 */ /* 0x000fe400078ec0ff */
[----:B------:R-:W-:Y:S01]  /*44c0*/  LOP3.LUT R3, R3, 0x1, RZ, 0xc0, !PT ;  /* 0x0000000103037812 */ /* 0x000fe200078ec0ff */
[----:B0-----:R-:W-:Y:S01]  /*44d0*/  IMAD.MOV R9, RZ, RZ, -R16 ;  /* 0x000000ffff097224 */ /* 0x001fe200078e0a10 */
[----:B------:R-:W-:Y:S01]  /*44e0*/  LOP3.LUT R6, R6, 0x1, RZ, 0xc0, !PT ;  /* 0x0000000106067812 */ /* 0x000fe200078ec0ff */
[----:B------:R0:W-:Y:S04]  /*44f0*/  STG.E desc[UR8][R4.64+0xe0], R11 ;  /* 0x0000e00b04007986 */ /* 0x0001e8000c101908 */
[----:B------:R1:W-:Y:S04]  /*4500*/  STG.E desc[UR8][R4.64+0xd8], R9 ;  /* 0x0000d80904007986 */ /* 0x0003e8000c101908 */
[----:B------:R2:W-:Y:S04]  /*4510*/  STG.E desc[UR8][R4.64+0xe4], R13 ;  /* 0x0000e40d04007986 */ /* 0x0005e8000c101908 */
[----:B------:R3:W-:Y:S01]  /*4520*/  STG.E desc[UR8][R4.64+0xe8], R15 ;  /* 0x0000e80f04007986 */ /* 0x0007e2000c101908 */
[----:B0-----:R-:W-:Y:S01]  /*4530*/  IMAD.MOV R11, RZ, RZ, -R2 ;  /* 0x000000ffff0b7224 */ /* 0x001fe200078e0a02 */
[----:B------:R-:W-:Y:S01]  /*4540*/  SHF.R.U32.HI R2, RZ, 0x5, R20 ;  /* 0x00000005ff027819 */ /* 0x000fe20000011614 */
[----:B-1----:R-:W-:Y:S01]  /*4550*/  IMAD.MOV R9, RZ, RZ, -R0 ;  /* 0x000000ffff097224 */ /* 0x002fe200078e0a00 */
[----:B------:R0:W-:Y:S01]  /*4560*/  STG.E desc[UR8][R4.64+0xd4], R7 ;  /* 0x0000d40704007986 */ /* 0x0001e2000c101908 */
[--C-:B------:R-:W-:Y:S01]  /*4570*/  SHF.R.U32.HI R0, RZ, 0x6, R20.reuse ;  /* 0x00000006ff007819 */ /* 0x100fe20000011614 */
[----:B--2---:R-:W-:Y:S01]  /*4580*/  IMAD.MOV R13, RZ, RZ, -R3 ;  /* 0x000000ffff0d7224 */ /* 0x004fe200078e0a03 */
[----:B------:R-:W-:Y:S01]  /*4590*/  SHF.R.U32.HI R3, RZ, 0x4, R20 ;  /* 0x00000004ff037819 */ /* 0x000fe20000011614 */
[----:B---3--:R-:W-:Y:S01]  /*45a0*/  IMAD.MOV R15, RZ, RZ, -R6 ;  /* 0x000000ffff0f7224 */ /* 0x008fe200078e0a06 */
[----:B------:R-:W-:-:S02]  /*45b0*/  SHF.R.U32.HI R6, RZ, 0x3, R20 ;  /* 0x00000003ff067819 */ /* 0x000fc40000011614 */
[----:B0-----:R-:W-:Y:S02]  /*45c0*/  SHF.R.U32.HI R7, RZ, 0x2, R20 ;  /* 0x00000002ff077819 */ /* 0x001fe40000011614 */
[----:B------:R-:W-:Y:S02]  /*45d0*/  SHF.R.U32.HI R17, RZ, 0x1, R17 ;  /* 0x00000001ff117819 */ /* 0x000fe40000011611 */
[----:B------:R-:W-:Y:S02]  /*45e0*/  LOP3.LUT R0, R0, 0x1, RZ, 0xc0, !PT ;  /* 0x0000000100007812 */ /* 0x000fe400078ec0ff */
[----:B------:R-:W-:Y:S02]  /*45f0*/  LOP3.LUT R2, R2, 0x1, RZ, 0xc0, !PT ;  /* 0x0000000102027812 */ /* 0x000fe400078ec0ff */
[----:B------:R-:W-:Y:S02]  /*4600*/  LOP3.LUT R3, R3, 0x1, RZ, 0xc0, !PT ;  /* 0x0000000103037812 */ /* 0x000fe400078ec0ff */
[----:B------:R-:W-:-:S02]  /*4610*/  LOP3.LUT R6, R6, 0x1, RZ, 0xc0, !PT ;  /* 0x0000000106067812 */ /* 0x000fc400078ec0ff */
[----:B------:R-:W-:Y:S02]  /*4620*/  LOP3.LUT R7, R7, 0x1, RZ, 0xc0, !PT ;  /* 0x0000000107077812 */ /* 0x000fe400078ec0ff */
[----:B------:R-:W-:Y:S01]  /*4630*/  LOP3.LUT R22, R22, 0xffff, RZ, 0xc0, !PT ;  /* 0x0000ffff16167812 */ /* 0x000fe200078ec0ff */
[----:B------:R0:W-:Y:S01]  /*4640*/  STG.E desc[UR8][R4.64+0xec], R9 ;  /* 0x0000ec0904007986 */ /* 0x0001e2000c101908 */
[----:B------:R-:W-:Y:S01]  /*4650*/  LOP3.LUT R17, R17, 0x1, RZ, 0xc0, !PT ;  /* 0x0000000111117812 */ /* 0x000fe200078ec0ff */
[----:B------:R-:W-:Y:S02]  /*4660*/  IMAD.MOV R7, RZ, RZ, -R7 ;  /* 0x000000ffff077224 */ /* 0x000fe400078e0a07 */
        /* <DEDUP_REMOVED lines=11> */
[----:B------:R-:W-:Y:S01]  /*4720*/  IMAD.MOV R17, RZ, RZ, -R17 ;  /* 0x000000ffff117224 */ /* 0x000fe200078e0a11 */
[----:B------:R-:W-:Y:S01]  /*4730*/  SHF.R.U32.HI R20, RZ, 0x1, R20 ;  /* 0x00000001ff147819 */ /* 0x000fe20000011614 */
[----:B------:R0:W-:Y:S01]  /*4740*/  STG.E desc[UR8][R4.64+0x114], R7 ;  /* 0x0001140704007986 */ /* 0x0001e2000c101908 */
[----:B------:R-:W-:-:S02]  /*4750*/  LOP3.LUT R0, R0, 0x1, RZ, 0xc0, !PT ;  /* 0x0000000100007812 */ /* 0x000fc400078ec0ff */
[----:B------:R-:W-:Y:S02]  /*4760*/  LOP3.LUT R2, R2, 0x1, RZ, 0xc0, !PT ;  /* 0x0000000102027812 */ /* 0x000fe400078ec0ff */
[----:B------:R-:W-:Y:S02]  /*4770*/  LOP3.LUT R3, R3, 0x1, RZ, 0xc0, !PT ;  /* 0x0000000103037812 */ /* 0x000fe400078ec0ff */
[----:B------:R-:W-:Y:S01]  /*4780*/  LOP3.LUT R6, R6, 0x1, RZ, 0xc0, !PT ;  /* 0x0000000106067812 */ /* 0x000fe200078ec0ff */
[----:B------:R1:W-:Y:S01]  /*4790*/  STG.E desc[UR8][R4.64+0xf8], R17 ;  /* 0x0000f81104007986 */ /* 0x0003e2000c101908 */
[----:B------:R-:W-:Y:S02]  /*47a0*/  LOP3.LUT R20, R20, 0x1, RZ, 0xc0, !PT ;  /* 0x0000000114147812 */ /* 0x000fe400078ec0ff */
[----:B0-----:R-:W-:Y:S01]  /*47b0*/  LOP3.LUT R7, R18, 0xffff, RZ, 0xc0, !PT ;  /* 0x0000ffff12077812 */ /* 0x001fe200078ec0ff */
[----:B------:R0:W-:Y:S04]  /*47c0*/  STG.E desc[UR8][R4.64+0x108], R11 ;  /* 0x0001080b04007986 */ /* 0x0001e8000c101908 */
[----:B------:R2:W-:Y:S01]  /*47d0*/  STG.E desc[UR8][R4.64+0x10c], R13 ;  /* 0x00010c0d04007986 */ /* 0x0005e2000c101908 */
[----:B-1----:R-:W-:-:S03]  /*47e0*/  IADD3 R17, PT, PT, -R6, RZ, RZ ;  /* 0x000000ff06117210 */ /* 0x002fc60007ffe1ff */
[----:B------:R1:W-:Y:S01]  /*47f0*/  STG.E desc[UR8][R4.64+0x110], R15 ;  /* 0x0001100f04007986 */ /* 0x0003e2000c101908 */
[----:B------:R-:W-:Y:S01]  /*4800*/  SHF.R.U32.HI R6, RZ, 0x6, R7 ;  /* 0x00000006ff067819 */ /* 0x000fe20000011607 */
[----:B0-----:R-:W-:Y:S01]  /*4810*/  IMAD.MOV R11, RZ, RZ, -R0 ;  /* 0x000000ffff0b7224 */ /* 0x001fe200078e0a00 */
[----:B------:R-:W-:Y:S01]  /*4820*/  SHF.R.U32.HI R0, RZ, 0x3, R22 ;  /* 0x00000003ff007819 */ /* 0x000fe20000011616 */
[----:B--2---:R-:W-:Y:S01]  /*4830*/  IMAD.MOV R13, RZ, RZ, -R2 ;  /* 0x000000ffff0d7224 */ /* 0x004fe200078e0a02 */
[--C-:B------:R-:W-:Y:S01]  /*4840*/  SHF.R.U32.HI R2, RZ, 0x2, R22.reuse ;  /* 0x00000002ff027819 */ /* 0x100fe20000011616 */
[----:B-1----:R-:W-:Y:S01]  /*4850*/  IMAD.MOV R15, RZ, RZ, -R3 ;  /* 0x000000ffff0f7224 */ /* 0x002fe200078e0a03 */
[----:B------:R-:W-:Y:S01]  /*4860*/  SHF.R.U32.HI R3, RZ, 0x7, R7 ;  /* 0x00000007ff037819 */ /* 0x000fe20000011607 */
[----:B------:R0:W-:Y:S01]  /*4870*/  STG.E desc[UR8][R4.64+0x104], R9 ;  /* 0x0001040904007986 */ /* 0x0001e2000c101908 */
[----:B------:R-:W-:Y:S02]  /*4880*/  SHF.R.U32.HI R22, RZ, 0x1, R22 ;  /* 0x00000001ff167819 */ /* 0x000fe40000011616 */
[----:B------:R-:W-:-:S02]  /*4890*/  LOP3.LUT R0, R0, 0x1, RZ, 0xc0, !PT ;  /* 0x0000000100007812 */ /* 0x000fc400078ec0ff */
[----:B------:R-:W-:Y:S02]  /*48a0*/  LOP3.LUT R2, R2, 0x1, RZ, 0xc0, !PT ;  /* 0x0000000102027812 */ /* 0x000fe400078ec0ff */
[----:B------:R-:W-:Y:S02]  /*48b0*/  LOP3.LUT R3, R3, 0x1, RZ, 0xc0, !PT ;  /* 0x0000000103037812 */ /* 0x000fe400078ec0ff */
[----:B------:R-:W-:Y:S01]  /*48c0*/  LOP3.LUT R6, R6, 0x1, RZ, 0xc0, !PT ;  /* 0x0000000106067812 */ /* 0x000fe200078ec0ff */
[----:B0-----:R-:W-:Y:S01]  /*48d0*/  IMAD.MOV R9, RZ, RZ, -R20 ;  /* 0x000000ffff097224 */ /* 0x001fe200078e0a14 */
[----:B------:R0:W-:Y:S01]  /*48e0*/  STG.E desc[UR8][R4.64+0x120], R11 ;  /* 0x0001200b04007986 */ /* 0x0001e2000c101908 */
[----:B------:R-:W-:-:S03]  /*48f0*/  LOP3.LUT R22, R22, 0x1, RZ, 0xc0, !PT ;  /* 0x0000000116167812 */ /* 0x000fc600078ec0ff */
[----:B------:R1:W-:Y:S04]  /*4900*/  STG.E desc[UR8][R4.64+0x118], R9 ;  /* 0x0001180904007986 */ /* 0x0003e8000c101908 */
[----:B------:R2:W-:Y:S04]  /*4910*/  STG.E desc[UR8][R4.64+0x128], R15 ;  /* 0x0001280f04007986 */ /* 0x0005e8000c101908 */
[----:B------:R3:W-:Y:S01]  /*4920*/  STG.E desc[UR8][R4.64+0x12c], R17 ;  /* 0x00012c1104007986 */ /* 0x0007e2000c101908 */
[----:B0-----:R-:W-:Y:S01]  /*4930*/  IMAD.MOV R11, RZ, RZ, -R2 ;  /* 0x000000ffff0b7224 */ /* 0x001fe200078e0a02 */
[--C-:B------:R-:W-:Y:S01]  /*4940*/  SHF.R.U32.HI R2, RZ, 0x4, R7.reuse ;  /* 0x00000004ff027819 */ /* 0x100fe20000011607 */
[----:B-1----:R-:W-:Y:S01]  /*4950*/  IMAD.MOV R9, RZ, RZ, -R0 ;  /* 0x000000ffff097224 */ /* 0x002fe200078e0a00 */
[----:B------:R-:W-:Y:S01]  /*4960*/  SHF.R.U32.HI R0, RZ, 0x5, R7 ;  /* 0x00000005ff007819 */ /* 0x000fe20000011607 */
[----:B--2---:R-:W-:Y:S01]  /*4970*/  IMAD.MOV R15, RZ, RZ, -R3 ;  /* 0x000000ffff0f7224 */ /* 0x004fe200078e0a03 */
[--C-:B------:R-:W-:Y:S01]  /*4980*/  SHF.R.U32.HI R3, RZ, 0x3, R7.reuse ;  /* 0x00000003ff037819 */ /* 0x100fe20000011607 */
[----:B---3--:R-:W-:Y:S01]  /*4990*/  IMAD.MOV R17, RZ, RZ, -R6 ;  /* 0x000000ffff117224 */ /* 0x008fe200078e0a06 */
[----:B------:R-:W-:Y:S01]  /*49a0*/  SHF.R.U32.HI R6, RZ, 0x2, R7 ;  /* 0x00000002ff067819 */ /* 0x000fe20000011607 */
[----:B------:R0:W-:Y:S01]  /*49b0*/  STG.E desc[UR8][R4.64+0x124], R13 ;  /* 0x0001240d04007986 */ /* 0x0001e2000c101908 */
[----:B------:R-:W-:-:S02]  /*49c0*/  LOP3.LUT R0, R0, 0x1, RZ, 0xc0, !PT ;  /* 0x0000000100007812 */ /* 0x000fc400078ec0ff */
[----:B------:R-:W-:Y:S02]  /*49d0*/  LOP3.LUT R2, R2, 0x1, RZ, 0xc0, !PT ;  /* 0x0000000102027812 */ /* 0x000fe400078ec0ff */
[----:B------:R-:W-:Y:S02]  /*49e0*/  LOP3.LUT R3, R3, 0x1, RZ, 0xc0, !PT ;  /* 0x0000000103037812 */ /* 0x000fe400078ec0ff */
[----:B------:R-:W-:Y:S02]  /*49f0*/  LOP3.LUT R6, R6, 0x1, RZ, 0xc0, !PT ;  /* 0x0000000106067812 */ /* 0x000fe400078ec0ff */
[----:B------:R-:W-:Y:S01]  /*4a00*/  SHF.R.U32.HI R7, RZ, 0x1, R7 ;  /* 0x00000001ff077819 */ /* 0x000fe20000011607 */
[----:B0-----:R-:W-:Y:S01]  /*4a10*/  IMAD.MOV R13, RZ, RZ, -R22 ;  /* 0x000000ffff0d7224 */ /* 0x001fe200078e0a16 */
[----:B------:R-:W-:Y:S01]  /*4a20*/  LOP3.LUT R42, R42, 0xffff, RZ, 0xc0, !PT ;  /* 0x0000ffff2a2a7812 */ /* 0x000fe200078ec0ff */
[----:B------:R0:W-:Y:S01]  /*4a30*/  STG.E desc[UR8][R4.64+0x130], R9 ;  /* 0x0001300904007986 */ /* 0x0001e2000c101908 */
[----:B------:R-:W-:-:S03]  /*4a40*/  LOP3.LUT R7, R7, 0x1, RZ, 0xc0, !PT ;  /* 0x0000000107077812 */ /* 0x000fc600078ec0ff */
        /* <DEDUP_REMOVED lines=16> */
[----:B------:R-:W-:Y:S01]  /*4b50*/  LOP3.LUT R34, R34, 0xffff, RZ, 0xc0, !PT ;  /* 0x0000ffff22227812 */ /* 0x000fe200078ec0ff */
[----:B0-----:R-:W-:Y:S01]  /*4b60*/  IMAD.MOV R17, RZ, RZ, -R7 ;  /* 0x000000ffff117224 */ /* 0x001fe200078e0a07 */
[----:B------:R-:W-:Y:S01]  /*4b70*/  SHF.R.U32.HI R7, RZ, 0x3, R42 ;  /* 0x00000003ff077819 */ /* 0x000fe2000001162a */
        /* <DEDUP_REMOVED lines=17> */
[----:B------:R-:W-:Y:S01]  /*4c90*/  LOP3.LUT R6, R6, 0x1, RZ, 0xc0, !PT ;  /* 0x0000000106067812 */ /* 0x000fe200078ec0ff */
[----:B------:R1:W-:Y:S01]  /*4ca0*/  STG.E desc[UR8][R4.64+0x160], R9 ;  /* 0x0001600904007986 */ /* 0x0003e2000c101908 */
[----:B0-----:R-:W-:Y:S01]  /*4cb0*/  IMAD.MOV R17, RZ, RZ, -R7 ;  /* 0x000000ffff117224 */ /* 0x001fe200078e0a07 */
[----:B------:R-:W-:Y:S02]  /*4cc0*/  SHF.R.U32.HI R7, RZ, 0x5, R34 ;  /* 0x00000005ff077819 */ /* 0x000fe40000011622 */
[----:B------:R0:W-:Y:S01]  /*4cd0*/  STG.E desc[UR8][R4.64+0x164], R11 ;  /* 0x0001640b04007986 */ /* 0x0001e2000c101908 */
[----:B------:R-:W-:-:S02]  /*4ce0*/  LOP3.LUT R26, R26, 0xffff, RZ, 0xc0, !PT ;  /* 0x0000ffff1a1a7812 */ /* 0x000fc400078ec0ff */
[----:B------:R-:W-:Y:S01]  /*4cf0*/  LOP3.LUT R7, R7, 0x1, RZ, 0xc0, !PT ;  /* 0x0000000107077812 */ /* 0x000fe200078ec0ff */
[----:B------:R2:W-:Y:S01]  /*4d00*/  STG.E desc[UR8][R4.64+0x168], R13 ;  /* 0x0001680d04007986 */ /* 0x0005e2000c101908 */
[----:B-1----:R-:W-:-:S03]  /*4d10*/  IMAD.MOV R9, RZ, RZ, -R0 ;  /* 0x000000ffff097224 */ /* 0x002fc600078e0a00 */
[----:B------:R1:W-:Y:S01]  /*4d20*/  STG.E desc[UR8][R4.64+0x16c], R15 ;  /* 0x00016c0f04007986 */ /* 0x0003e2000c101908 */
[----:B------:R-:W-:Y:S01]  /*4d30*/  SHF.R.U32.HI R0, RZ, 0x4, R34 ;  /* 0x00000004ff007819 */ /* 0x000fe20000011622 */
[----:B0-----:R-:W-:Y:S01]  /*4d40*/  IMAD.MOV R11, RZ, RZ, -R2 ;  /* 0x000000ffff0b7224 */ /* 0x001fe200078e0a02 */
[--C-:B------:R-:W-:Y:S01]  /*4d50*/  SHF.R.U32.HI R2, RZ, 0x3, R34.reuse ;  /* 0x00000003ff027819 */ /* 0x100fe20000011622 */
[----:B--2---:R-:W-:Y:S01]  /*4d60*/  IMAD.MOV R13, RZ, RZ, -R3 ;  /* 0x000000ffff0d7224 */ /* 0x004fe200078e0a03 */
[----:B------:R-:W-:Y:S01]  /*4d70*/  SHF.R.U32.HI R3, RZ, 0x2, R34 ;  /* 0x00000002ff037819 */ /* 0x000fe20000011622 */
[----:B-1----:R-:W-:Y:S01]  /*4d80*/  IMAD.MOV R15, RZ, RZ, -R6 ;  /* 0x000000ffff0f7224 */ /* 0x002fe200078e0a06 */
[----:B------:R-:W-:Y:S01]  /*4d90*/  SHF.R.U32.HI R6, RZ, 0x1, R34 ;  /* 0x00000001ff067819 */ /* 0x000fe20000011622 */
[----:B------:R0:W-:Y:S01]  /*4da0*/  STG.E desc[UR8][R4.64+0x170], R17 ;  /* 0x0001701104007986 */ /* 0x0001e2000c101908 */
[----:B------:R-:W-:Y:S02]  /*4db0*/  LOP3.LUT R0, R0, 0x1, RZ, 0xc0, !PT ;  /* 0x0000000100007812 */ /* 0x000fe400078ec0ff */
[----:B------:R-:W-:-:S02]  /*4dc0*/  LOP3.LUT R2, R2, 0x1, RZ, 0xc0, !PT ;  /* 0x0000000102027812 */ /* 0x000fc400078ec0ff */
[----:B------:R-:W-:Y:S02]  /*4dd0*/  LOP3.LUT R3, R3, 0x1, RZ, 0xc0, !PT ;  /* 0x0000000103037812 */ /* 0x000fe400078ec0ff */
[----:B------:R-:W-:Y:S01]  /*4de0*/  LOP3.LUT R6, R6, 0x1, RZ, 0xc0, !PT ;  /* 0x0000000106067812 */ /* 0x000fe200078ec0ff */
[----:B------:R1:W-:Y:S01]  /*4df0*/  STG.E desc[UR8][R4.64+0x174], R9 ;  /* 0x0001740904007986 */ /* 0x0003e2000c101908 */
[----:B0-----:R-:W-:Y:S01]  /*4e00*/  IMAD.MOV R17, RZ, RZ, -R7 ;  /* 0x000000ffff117224 */ /* 0x001fe200078e0a07 */
[----:B------:R-:W-:Y:S02]  /*4e10*/  SHF.R.U32.HI R7, RZ, 0x7, R26 ;  /* 0x00000007ff077819 */ /* 0x000fe4000001161a */
[----:B------:R0:W-:Y:S02]  /*4e20*/  STG.E desc[UR8][R4.64+0x178], R11 ;  /* 0x0001780b04007986 */ /* 0x0001e4000c101908 */
[----:B------:R-:W-:Y:S02]  /*4e30*/  LOP3.LUT R7, R7, 0x1, RZ, 0xc0, !PT ;  /* 0x0000000107077812 */ /* 0x000fe400078ec0ff */
        /* <DEDUP_REMOVED lines=32> */
[----:B------:R-:W-:-:S02]  /*5040*/  SHF.R.U32.HI R26, RZ, 0x1, R26 ;  /* 0x00000001ff1a7819 */ /* 0x000fc4000001161a */
[----:B------:R-:W-:Y:S02]  /*5050*/  LOP3.LUT R0, R0, 0x1, RZ, 0xc0, !PT ;  /* 0x0000000100007812 */ /* 0x000fe400078ec0ff */
[----:B------:R-:W-:Y:S02]  /*5060*/  LOP3.LUT R2, R2, 0x1, RZ, 0xc0, !PT ;  /* 0x0000000102027812 */ /* 0x000fe400078ec0ff */
[----:B------:R-:W-:Y:S02]  /*5070*/  LOP3.LUT R3, R3, 0x1, RZ, 0xc0, !PT ;  /* 0x0000000103037812 */ /* 0x000fe400078ec0ff */
[----:B------:R-:W-:Y:S02]  /*5080*/  LOP3.LUT R6, R6, 0x1, RZ, 0xc0, !PT ;  /* 0x0000000106067812 */ /* 0x000fe400078ec0ff */
[----:B------:R-:W-:Y:S01]  /*5090*/  LOP3.LUT R14, R14, 0xffff, RZ, 0xc0, !PT ;  /* 0x0000ffff0e0e7812 */ /* 0x000fe200078ec0ff */
[----:B------:R0:W-:Y:S01]  /*50a0*/  STG.E desc[UR8][R4.64+0x1a0], R17 ;  /* 0x0001a01104007986 */ /* 0x0001e2000c101908 */
[----:B------:R-:W-:-:S03]  /*50b0*/  LOP3.LUT R26, R26, 0x1, RZ, 0xc0, !PT ;  /* 0x000000011a1a7812 */ /* 0x000fc600078ec0ff */
[----:B------:R1:W-:Y:S04]  /*50c0*/  STG.E desc[UR8][R4.64+0x1a8], R11 ;  /* 0x0001a80b04007986 */ /* 0x0003e8000c101908 */
[----:B------:R2:W-:Y:S04]  /*50d0*/  STG.E desc[UR8][R4.64+0x1ac], R13 ;  /* 0x0001ac0d04007986 */ /* 0x0005e8000c101908 */
[----:B------:R3:W-:Y:S01]  /*50e0*/  STG.E desc[UR8][R4.64+0x1b0], R15 ;  /* 0x0001b00f04007986 */ /* 0x0007e2000c101908 */
[----:B0-----:R-:W-:Y:S01]  /*50f0*/  IMAD.MOV R17, RZ, RZ, -R6 ;  /* 0x000000ffff117224 */ /* 0x001fe200078e0a06 */
[----:B------:R-:W-:-:S02]  /*5100*/  SHF.R.U32.HI R6, RZ, 0x7, R14 ;  /* 0x00000007ff067819 */ /* 0x000fc4000001160e */
[----:B------:R0:W-:Y:S01]  /*5110*/  STG.E desc[UR8][R4.64+0x1b4], R7 ;  /* 0x0001b40704007986 */ /* 0x0001e2000c101908 */
[----:B-1----:R-:W-:Y:S01]  /*5120*/  IMAD.MOV R11, RZ, RZ, -R0 ;  /* 0x000000ffff0b7224 */ /* 0x002fe200078e0a00 */
[----:B------:R-:W-:Y:S01]  /*5130*/  SHF.R.U32.HI R0, RZ, 0x3, R10 ;  /* 0x00000003ff007819 */ /* 0x000fe2000001160a */
[----:B--2---:R-:W-:Y:S01]  /*5140*/  IMAD.MOV R13, RZ, RZ, -R2 ;  /* 0x000000ffff0d7224 */ /* 0x004fe200078e0a02 */
[--C-:B------:R-:W-:Y:S01]  /*5150*/  SHF.R.U32.HI R2, RZ, 0x2, R10.reuse ;  /* 0x00000002ff027819 */ /* 0x100fe2000001160a */
[----:B---3--:R-:W-:Y:S01]  /*5160*/  IMAD.MOV R15, RZ, RZ, -R3 ;  /* 0x000000ffff0f7224 */ /* 0x008fe200078e0a03 */
[----:B------:R-:W-:Y:S01]  /*5170*/  SHF.R.U32.HI R3, RZ, 0x1, R10 ;  /* 0x00000001ff037819 */ /* 0x000fe2000001160a */
[----:B------:R1:W-:Y:S01]  /*5180*/  STG.E desc[UR8][R4.64+0x1a4], R9 ;  /* 0x0001a40904007986 */ /* 0x0003e2000c101908 */
[----:B0-----:R-:W-:Y:S02]  /*5190*/  SHF.R.U32.HI R7, RZ, 0x6, R14 ;  /* 0x00000006ff077819 */ /* 0x001fe4000001160e */
[----:B------:R-:W-:-:S02]  /*51a0*/  LOP3.LUT R0, R0, 0x1, RZ, 0xc0, !PT ;  /* 0x0000000100007812 */ /* 0x000fc400078ec0ff */
[----:B------:R-:W-:Y:S02]  /*51b0*/  LOP3.LUT R2, R2, 0x1, RZ, 0xc0, !PT ;  /* 0x0000000102027812 */ /* 0x000fe400078ec0ff */
[----:B------:R-:W-:Y:S02]  /*51c0*/  LOP3.LUT R3, R3, 0x1, RZ, 0xc0, !PT ;  /* 0x0000000103037812 */ /* 0x000fe400078ec0ff */
[----:B------:R-:W-:Y:S01]  /*51d0*/  LOP3.LUT R6, R6, 0x1, RZ, 0xc0, !PT ;  /* 0x0000000106067812 */ /* 0x000fe200078ec0ff */
[----:B-1----:R-:W-:Y:S01]  /*51e0*/  IMAD.MOV R9, RZ, RZ, -R26 ;  /* 0x000000ffff097224 */ /* 0x002fe200078e0a1a */
[----:B------:R-:W-:Y:S01]  /*51f0*/  LOP3.LUT R7, R7, 0x1, RZ, 0xc0, !PT ;  /* 0x0000000107077812 */ /* 0x000fe200078ec0ff */
[----:B------:R0:W-:Y:S01]  /*5200*/  STG.E desc[UR8][R4.64+0x1c0], R11 ;  /* 0x0001c00b04007986 */ /* 0x0001e2000c101908 */
[----:B------:R-:W-:-:S03]  /*5210*/  SHF.R.U32.HI R50, RZ, 0x1, R50 ;  /* 0x00000001ff327819 */ /* 0x000fc60000011632 */
[----:B------:R1:W-:Y:S01]  /*5220*/  STG.E desc[UR8][R4.64+0x1b8], R9 ;  /* 0x0001b80904007986 */ /* 0x0003e2000c101908 */
[----:B------:R-:W-:-:S03]  /*5230*/  SHF.R.U32.HI R30, RZ, 0x1, R30 ;  /* 0x00000001ff1e7819 */ /* 0x000fc6000001161e */
[----:B------:R2:W-:Y:S04]  /*5240*/  STG.E desc[UR8][R4.64+0x1c4], R13 ;  /* 0x0001c40d04007986 */ /* 0x0005e8000c101908 */
[----:B------:R3:W-:Y:S01]  /*5250*/  STG.E desc[UR8][R4.64+0x1c8], R15 ;  /* 0x0001c80f04007986 */ /* 0x0007e2000c101908 */
[----:B0-----:R-:W-:Y:S01]  /*5260*/  IMAD.MOV R11, RZ, RZ, -R2 ;  /* 0x000000ffff0b7224 */ /* 0x001fe200078e0a02 */
[----:B------:R-:W-:Y:S02]  /*5270*/  SHF.R.U32.HI R2, RZ, 0x4, R14 ;  /* 0x00000004ff027819 */ /* 0x000fe4000001160e */
[----:B------:R0:W-:Y:S01]  /*5280*/  STG.E desc[UR8][R4.64+0x1cc], R17 ;  /* 0x0001cc1104007986 */ /* 0x0001e2000c101908 */
[----:B-1----:R-:W-:Y:S01]  /*5290*/  IMAD.MOV R9, RZ, RZ, -R0 ;  /* 0x000000ffff097224 */ /* 0x002fe200078e0a00 */
[--C-:B------:R-:W-:Y:S01]  /*52a0*/  SHF.R.U32.HI R0, RZ, 0x5, R14.reuse ;  /* 0x00000005ff007819 */ /* 0x100fe2000001160e */
[----:B--2---:R-:W-:Y:S01]  /*52b0*/  IMAD.MOV R13, RZ, RZ, -R3 ;  /* 0x000000ffff0d7224 */ /* 0x004fe200078e0a03 */
[----:B------:R-:W-:Y:S01]  /*52c0*/  SHF.R.U32.HI R3, RZ, 0x3, R14 ;  /* 0x00000003ff037819 */ /* 0x000fe2000001160e */
[----:B---3--:R-:W-:Y:S01]  /*52d0*/  IMAD.MOV R15, RZ, RZ, -R6 ;  /* 0x000000ffff0f7224 */ /* 0x008fe200078e0a06 */
[--C-:B------:R-:W-:Y:S01]  /*52e0*/  SHF.R.U32.HI R6, RZ, 0x2, R14.reuse ;  /* 0x00000002ff067819 */ /* 0x100fe2000001160e */
[----:B0-----:R-:W-:Y:S01]  /*52f0*/  IMAD.MOV R17, RZ, RZ, -R7 ;  /* 0x000000ffff117224 */ /* 0x001fe200078e0a07 */
[----:B------:R-:W-:-:S02]  /*5300*/  SHF.R.U32.HI R7, RZ, 0x1, R14 ;  /* 0x00000001ff077819 */ /* 0x000fc4000001160e */
[----:B------:R-:W-:Y:S02]  /*5310*/  LOP3.LUT R50, R50, 0x1, RZ, 0xc0, !PT ;  /* 0x0000000132327812 */ /* 0x000fe400078ec0ff */
[----:B------:R-:W-:Y:S02]  /*5320*/  LOP3.LUT R30, R30, 0x1, RZ, 0xc0, !PT ;  /* 0x000000011e1e7812 */ /* 0x000fe400078ec0ff */
[----:B------:R-:W-:Y:S02]  /*5330*/  LOP3.LUT R0, R0, 0x1, RZ, 0xc0, !PT ;  /* 0x0000000100007812 */ /* 0x000fe400078ec0ff */
[----:B------:R-:W-:Y:S02]  /*5340*/  LOP3.LUT R2, R2, 0x1, RZ, 0xc0, !PT ;  /* 0x0000000102027812 */ /* 0x000fe400078ec0ff */
[----:B------:R-:W-:Y:S02]  /*5350*/  LOP3.LUT R3, R3, 0x1, RZ, 0xc0, !PT ;  /* 0x0000000103037812 */ /* 0x000fe400078ec0ff */
[----:B------:R-:W-:-:S02]  /*5360*/  LOP3.LUT R6, R6, 0x1, RZ, 0xc0, !PT ;  /* 0x0000000106067812 */ /* 0x000fc400078ec0ff */
[----:B------:R-:W-:Y:S01]  /*5370*/  LOP3.LUT R7, R7, 0x1, RZ, 0xc0, !PT ;  /* 0x0000000107077812 */ /* 0x000fe200078ec0ff */
[----:B------:R0:W-:Y:S01]  /*5380*/  STG.E desc[UR8][R4.64+0x1fc], R21 ;  /* 0x0001fc1504007986 */ /* 0x0001e2000c101908 */
[----:B------:R-:W-:-:S03]  /*5390*/  IMAD.MOV R3, RZ, RZ, -R3 ;  /* 0x000000ffff037224 */ /* 0x000fc600078e0a03 */
[----:B------:R1:W-:Y:S01]  /*53a0*/  STG.E desc[UR8][R4.64+0x8c], R19 ;  /* 0x00008c1304007986 */ /* 0x0003e2000c101908 */
[----:B------:R-:W-:-:S03]  /*53b0*/  IMAD.MOV R7, RZ, RZ, -R7 ;  /* 0x000000ffff077224 */ /* 0x000fc600078e0a07 */
[----:B------:R2:W-:Y:S04]  /*53c0*/  STG.E desc[UR8][R4.64+0x1d0], R9 ;  /* 0x0001d00904007986 */ /* 0x0005e8000c101908 */
[----:B------:R3:W-:Y:S01]  /*53d0*/  STG.E desc[UR8][R4.64+0x1d4], R11 ;  /* 0x0001d40b04007986 */ /* 0x0007e2000c101908 */
[----:B0-----:R-:W-:-:S03]  /*53e0*/  IMAD.MOV R21, RZ, RZ, -R50 ;  /* 0x000000ffff157224 */ /* 0x001fc600078e0a32 */
[----:B------:R0:W-:Y:S01]  /*53f0*/  STG.E desc[UR8][R4.64+0x1d8], R13 ;  /* 0x0001d80d04007986 */ /* 0x0001e2000c101908 */
[----:B-1----:R-:W-:Y:S02]  /*5400*/  IMAD.MOV R19, RZ, RZ, -R30 ;  /* 0x000000ffff137224 */ /* 0x002fe400078e0a1e */
[----:B--2---:R-:W-:Y:S02]  /*5410*/  IMAD.MOV R9, RZ, RZ, -R0 ;  /* 0x000000ffff097224 */ /* 0x004fe400078e0a00 */
[----:B---3--:R-:W-:Y:S02]  /*5420*/  IMAD.MOV R11, RZ, RZ, -R2 ;  /* 0x000000ffff0b7224 */ /* 0x008fe400078e0a02 */
[----:B0-----:R-:W-:Y:S01]  /*5430*/  IMAD.MOV R13, RZ, RZ, -R6 ;  /* 0x000000ffff0d7224 */ /* 0x001fe200078e0a06 */
[----:B------:R-:W-:Y:S04]  /*5440*/  STG.E desc[UR8][R4.64+0xbc], R23 ;  /* 0x0000bc1704007986 */ /* 0x000fe8000c101908 */
        /* <DEDUP_REMOVED lines=8> */
[----:B------:R-:W-:Y:S01]  /*54d0*/  STG.E desc[UR8][R4.64+0x1f8], R7 ;  /* 0x0001f80704007986 */ /* 0x000fe2000c101908 */
[----:B------:R-:W-:Y:S05]  /*54e0*/  EXIT ;  /* 0x000000000000794d */ /* 0x000fea0003800000 */
.L_x_27:
        /* <DEDUP_REMOVED lines=9> */
.L_x_29:


//--------------------- .nv.shared.reserved.0     --------------------------
	.section	.nv.shared.reserved.0,"aw",@nobits
	.weak		__nv_reservedSMEM_offset_0_alias
	.size		__nv_reservedSMEM_offset_0_alias, 0, 64
	.other		__nv_reservedSMEM_offset_0_alias,@"STO_CUDA_RESERVED_SHARED STV_DEFAULT"
__nv_reservedSMEM_offset_0_alias:
	.zero		0
	.zero		64


//--------------------- .nv.constant0._Z24labelConnectedComponentsPiS_ --------------------------
	.section	.nv.constant0._Z24labelConnectedComponentsPiS_,"a",@progbits
	.sectionflags	@""
	.align	4
.nv.constant0._Z24labelConnectedComponentsPiS_:
	.zero		912


//--------------------- .nv.constant0._Z8knotHashPKhiPi --------------------------
	.section	.nv.constant0._Z8knotHashPKhiPi,"a",@progbits
	.sectionflags	@""
	.align	4
.nv.constant0._Z8knotHashPKhiPi:
	.zero		920


//--------------------- SYMBOLS --------------------------

	.type		.nv.reservedSmem.offset0,@object
	.size		.nv.reservedSmem.offset0,0x4
